//
// Generated by NVIDIA NVVM Compiler
//
// Compiler Build ID: CL-36424714
// Cuda compilation tools, release 13.0, V13.0.88
// Based on NVVM 20.0.0
//

.version 9.0
.target sm_100
.address_size 64

	// .globl	default_function_kernel0
// _ZZ24default_function_kernel0E15pad_temp_shared has been demoted
// _ZZ24default_function_kernel0E13kernel_shared has been demoted

.visible .entry default_function_kernel0(
	.param .u64 .ptr .align 1 default_function_kernel0_param_0,
	.param .u64 .ptr .align 1 default_function_kernel0_param_1,
	.param .u64 .ptr .align 1 default_function_kernel0_param_2
)
{
	.reg .pred 	%p<162>;
	.reg .b16 	%rs<37>;
	.reg .b32 	%r<456>;
	.reg .b32 	%f<873>;
	.reg .b64 	%rd<109>;
	// demoted variable
	.shared .align 4 .b8 _ZZ24default_function_kernel0E15pad_temp_shared[2560];
	// demoted variable
	.shared .align 4 .b8 _ZZ24default_function_kernel0E13kernel_shared[1920];
	ld.param.u64 	%rd26, [default_function_kernel0_param_0];
	ld.param.u64 	%rd27, [default_function_kernel0_param_1];
	cvta.to.global.u64 	%rd108, %rd27;
	cvta.to.global.u64 	%rd2, %rd26;
	mov.u32 	%r39, %ctaid.y;
	mov.u32 	%r1, %tid.z;
	mov.u32 	%r2, %tid.y;
	shl.b32 	%r40, %r2, 3;
	mov.u32 	%r41, %tid.x;
	mad.lo.s32 	%r42, %r41, 6, %r40;
	shr.u32 	%r43, %r42, 4;
	add.s32 	%r44, %r43, %r1;
	mov.u32 	%r45, %ctaid.x;
	mul.lo.s32 	%r3, %r45, 14;
	and.b32  	%r46, %r42, 14;
	mul.lo.s32 	%r47, %r1, 5;
	shl.b32 	%r48, %r2, 5;
	add.s32 	%r49, %r42, %r48;
	shr.u32 	%r50, %r49, 4;
	add.s32 	%r51, %r50, %r47;
	shr.u32 	%r52, %r51, 1;
	mul.lo.s32 	%r4, %r39, 56;
	and.b32  	%r53, %r44, 1;
	setp.eq.b32 	%p6, %r53, 1;
	selp.b32 	%r54, 28, 0, %p6;
	mad.lo.s32 	%r55, %r1, 80, %r49;
	shl.b32 	%r56, %r55, 2;
	mov.u32 	%r57, _ZZ24default_function_kernel0E15pad_temp_shared;
	add.s32 	%r5, %r57, %r56;
	or.b32  	%r58, %r42, 1;
	and.b32  	%r59, %r58, 15;
	add.s32 	%r6, %r59, %r3;
	add.s32 	%r60, %r42, 2;
	shr.u32 	%r61, %r60, 4;
	add.s32 	%r62, %r61, %r1;
	and.b32  	%r63, %r60, 14;
	add.s32 	%r64, %r49, 2;
	shr.u32 	%r65, %r64, 4;
	add.s32 	%r66, %r65, %r47;
	shr.u32 	%r67, %r66, 1;
	and.b32  	%r68, %r62, 1;
	setp.eq.b32 	%p7, %r68, 1;
	selp.b32 	%r69, 28, 0, %p7;
	add.s32 	%r70, %r42, 3;
	shr.u32 	%r71, %r70, 4;
	add.s32 	%r72, %r71, %r1;
	and.b32  	%r73, %r70, 15;
	add.s32 	%r7, %r73, %r3;
	add.s32 	%r74, %r49, 3;
	shr.u32 	%r75, %r74, 4;
	add.s32 	%r76, %r75, %r47;
	shr.u32 	%r77, %r76, 1;
	and.b32  	%r78, %r72, 1;
	setp.eq.b32 	%p8, %r78, 1;
	selp.b32 	%r79, 28, 0, %p8;
	add.s32 	%r80, %r49, 4;
	shr.u32 	%r81, %r80, 4;
	setp.gt.u32 	%p9, %r41, 5;
	add.s32 	%r82, %r42, 4;
	shr.u32 	%r83, %r82, 4;
	add.s32 	%r84, %r83, %r1;
	and.b32  	%r85, %r82, 14;
	add.s32 	%r86, %r81, %r47;
	shr.u32 	%r87, %r86, 1;
	and.b32  	%r88, %r84, 1;
	setp.eq.b32 	%p10, %r88, 1;
	selp.b32 	%r89, 28, 0, %p10;
	add.s32 	%r90, %r49, 5;
	shr.u32 	%r91, %r90, 4;
	add.s32 	%r92, %r42, 5;
	shr.u32 	%r93, %r92, 4;
	add.s32 	%r94, %r93, %r1;
	and.b32  	%r95, %r92, 15;
	add.s32 	%r8, %r95, %r3;
	add.s32 	%r96, %r91, %r47;
	shr.u32 	%r97, %r96, 1;
	and.b32  	%r98, %r94, 1;
	setp.eq.b32 	%p11, %r98, 1;
	selp.b32 	%r99, 28, 0, %p11;
	mul.lo.s32 	%r100, %r2, 10;
	mul.lo.s32 	%r101, %r41, 5;
	cvt.u16.u32 	%rs1, %r101;
	mul.hi.u16 	%rs2, %rs1, 21846;
	cvt.u32.u16 	%r102, %rs2;
	cvt.u16.u32 	%rs3, %r100;
	add.s16 	%rs4, %rs2, %rs3;
	mul.hi.u16 	%rs5, %rs4, 26215;
	shr.u16 	%rs6, %rs5, 3;
	cvt.u32.u16 	%r103, %rs6;
	add.s32 	%r104, %r1, %r103;
	setp.gt.u32 	%p12, %r104, 7;
	mad.lo.s32 	%r105, %r1, 20, %r100;
	add.s32 	%r106, %r105, %r102;
	setp.gt.u32 	%p13, %r106, 159;
	mad.lo.s32 	%r108, %r2, 30, %r101;
	mad.lo.s32 	%r109, %r1, 60, %r108;
	setp.gt.u32 	%p14, %r109, 479;
	setp.gt.u32 	%p15, %r108, 59;
	or.pred  	%p16, %p9, %p15;
	mov.u32 	%r9, %ctaid.z;
	mul.lo.s32 	%r111, %r1, 1440;
	mad.lo.s32 	%r112, %r9, 11520, %r111;
	mul.wide.u16 	%r113, %rs2, 9;
	mul.lo.s16 	%rs7, %rs2, 3;
	sub.s16 	%rs8, %rs1, %rs7;
	cvt.u32.u16 	%r114, %rs8;
	mad.lo.s32 	%r115, %r2, 90, %r112;
	shl.b32 	%r116, %r109, 2;
	mov.u32 	%r117, _ZZ24default_function_kernel0E13kernel_shared;
	add.s32 	%r10, %r117, %r116;
	add.s16 	%rs9, %rs1, 1;
	mul.hi.u16 	%rs10, %rs9, 21846;
	cvt.u32.u16 	%r118, %rs10;
	add.s16 	%rs11, %rs10, %rs3;
	mul.hi.u16 	%rs12, %rs11, 26215;
	shr.u16 	%rs13, %rs12, 3;
	cvt.u32.u16 	%r119, %rs13;
	add.s32 	%r120, %r1, %r119;
	setp.gt.u32 	%p18, %r120, 7;
	add.s32 	%r121, %r105, %r118;
	setp.gt.u32 	%p19, %r121, 159;
	setp.gt.u32 	%p20, %r109, 478;
	setp.gt.u32 	%p21, %r108, 58;
	or.pred  	%p22, %p9, %p21;
	mul.wide.u16 	%r123, %rs10, 9;
	mul.lo.s16 	%rs14, %rs10, 3;
	sub.s16 	%rs15, %rs9, %rs14;
	cvt.u32.u16 	%r124, %rs15;
	add.s16 	%rs16, %rs1, 2;
	mul.hi.u16 	%rs17, %rs16, 21846;
	cvt.u32.u16 	%r125, %rs17;
	add.s16 	%rs18, %rs17, %rs3;
	mul.hi.u16 	%rs19, %rs18, 26215;
	shr.u16 	%rs20, %rs19, 3;
	cvt.u32.u16 	%r126, %rs20;
	add.s32 	%r127, %r1, %r126;
	setp.gt.u32 	%p24, %r127, 7;
	add.s32 	%r128, %r105, %r125;
	setp.gt.u32 	%p25, %r128, 159;
	setp.gt.u32 	%p26, %r109, 477;
	setp.gt.u32 	%p27, %r108, 57;
	or.pred  	%p28, %p9, %p27;
	mul.wide.u16 	%r130, %rs17, 9;
	mul.lo.s16 	%rs21, %rs17, 3;
	sub.s16 	%rs22, %rs16, %rs21;
	cvt.u32.u16 	%r131, %rs22;
	add.s16 	%rs23, %rs4, 1;
	mul.hi.u16 	%rs24, %rs23, 26215;
	shr.u16 	%rs25, %rs24, 3;
	cvt.u32.u16 	%r132, %rs25;
	add.s32 	%r133, %r1, %r132;
	setp.gt.u32 	%p30, %r133, 7;
	setp.gt.u32 	%p31, %r106, 158;
	setp.gt.u32 	%p32, %r109, 476;
	setp.gt.u32 	%p33, %r108, 56;
	or.pred  	%p34, %p9, %p33;
	add.s16 	%rs26, %rs1, 4;
	mul.hi.u16 	%rs27, %rs26, 21846;
	cvt.u32.u16 	%r134, %rs27;
	add.s16 	%rs28, %rs27, %rs3;
	mul.hi.u16 	%rs29, %rs28, 26215;
	shr.u16 	%rs30, %rs29, 3;
	cvt.u32.u16 	%r135, %rs30;
	add.s32 	%r136, %r1, %r135;
	setp.gt.u32 	%p36, %r136, 7;
	add.s32 	%r137, %r105, %r134;
	setp.gt.u32 	%p37, %r137, 159;
	setp.gt.u32 	%p38, %r109, 475;
	setp.gt.u32 	%p39, %r108, 55;
	or.pred  	%p40, %p9, %p39;
	mul.wide.u16 	%r139, %rs27, 9;
	shl.b32 	%r11, %r41, 1;
	or.pred  	%p42, %p12, %p13;
	or.pred  	%p43, %p42, %p14;
	or.pred  	%p1, %p43, %p16;
	or.pred  	%p44, %p18, %p19;
	or.pred  	%p45, %p44, %p20;
	or.pred  	%p2, %p45, %p22;
	or.pred  	%p46, %p24, %p25;
	or.pred  	%p47, %p46, %p26;
	or.pred  	%p3, %p47, %p28;
	or.pred  	%p48, %p30, %p31;
	or.pred  	%p49, %p48, %p32;
	or.pred  	%p4, %p49, %p34;
	or.pred  	%p50, %p36, %p37;
	or.pred  	%p51, %p50, %p38;
	or.pred  	%p5, %p51, %p40;
	add.s32 	%r140, %r115, %r113;
	add.s32 	%r141, %r140, %r114;
	mul.wide.u32 	%rd3, %r141, 4;
	add.s32 	%r142, %r115, %r123;
	add.s32 	%r143, %r142, %r124;
	mul.wide.u32 	%rd4, %r143, 4;
	add.s32 	%r144, %r115, %r130;
	add.s32 	%r145, %r144, %r131;
	mul.wide.u32 	%rd5, %r145, 4;
	add.s32 	%r146, %r115, %r139;
	add.s32 	%r147, %r146, %r124;
	mul.wide.u32 	%rd6, %r147, 4;
	mad.lo.s32 	%r148, %r52, 784, %r4;
	add.s32 	%r149, %r148, %r3;
	add.s32 	%r150, %r149, %r54;
	add.s32 	%r151, %r150, %r46;
	add.s32 	%r454, %r151, -29;
	add.s32 	%r152, %r101, 4;
	mul.hi.u32 	%r153, %r152, 1431655766;
	mul.wide.u32 	%rd28, %r153, 9;
	cvt.u64.u32 	%rd29, %r115;
	add.s64 	%rd30, %rd28, %rd29;
	cvt.u64.u16 	%rd31, %rs15;
	add.s64 	%rd32, %rd30, %rd31;
	shl.b64 	%rd33, %rd32, 2;
	add.s64 	%rd7, %rd33, 12;
	cvt.u16.u32 	%rs31, %r41;
	cvt.u16.u32 	%rs32, %r2;
	shl.b16 	%rs33, %rs32, 3;
	mad.lo.s16 	%rs34, %rs31, 6, %rs33;
	cvt.u32.u16 	%r154, %rs34;
	and.b32  	%r155, %r154, 14;
	add.s32 	%r156, %r149, %r155;
	add.s32 	%r157, %r156, %r54;
	add.s32 	%r453, %r157, -28;
	add.s32 	%r158, %r101, 2;
	mul.hi.u32 	%r159, %r158, 1431655766;
	mul.wide.u32 	%rd34, %r159, 9;
	add.s64 	%rd35, %rd34, %rd29;
	cvt.u64.u16 	%rd36, %rs22;
	add.s64 	%rd37, %rd35, %rd36;
	shl.b64 	%rd38, %rd37, 2;
	add.s64 	%rd8, %rd38, 12;
	mad.lo.s32 	%r160, %r67, 784, %r4;
	add.s32 	%r161, %r160, %r3;
	add.s32 	%r162, %r161, %r63;
	add.s32 	%r163, %r162, %r69;
	add.s32 	%r452, %r163, -29;
	add.s32 	%r164, %r101, 1;
	mul.hi.u32 	%r165, %r164, 1431655766;
	mul.wide.u32 	%rd39, %r165, 9;
	add.s64 	%rd40, %rd39, %rd29;
	add.s64 	%rd41, %rd40, %rd31;
	shl.b64 	%rd42, %rd41, 2;
	add.s64 	%rd9, %rd42, 12;
	add.s16 	%rs35, %rs34, 2;
	cvt.u32.u16 	%r166, %rs35;
	and.b32  	%r167, %r166, 14;
	mad.lo.s32 	%r168, %r77, 784, %r4;
	add.s32 	%r169, %r168, %r3;
	add.s32 	%r170, %r169, %r167;
	add.s32 	%r171, %r170, %r79;
	add.s32 	%r451, %r171, -28;
	mad.lo.s32 	%r172, %r87, 784, %r89;
	add.s32 	%r173, %r172, %r4;
	add.s32 	%r174, %r173, %r3;
	add.s32 	%r447, %r174, %r85;
	add.s32 	%r450, %r447, -29;
	mad.lo.s32 	%r175, %r97, 784, %r99;
	add.s32 	%r176, %r175, %r4;
	add.s32 	%r177, %r176, %r3;
	add.s16 	%rs36, %rs34, 4;
	cvt.u32.u16 	%r178, %rs36;
	and.b32  	%r179, %r178, 14;
	add.s32 	%r448, %r177, %r179;
	add.s32 	%r449, %r448, -28;
	add.s64 	%rd107, %rd2, 112;
	mul.hi.u32 	%r180, %r101, 1431655766;
	mul.wide.u32 	%rd43, %r180, 9;
	add.s64 	%rd44, %rd43, %rd29;
	cvt.u64.u16 	%rd45, %rs8;
	add.s64 	%rd46, %rd44, %rd45;
	shl.b64 	%rd47, %rd46, 2;
	add.s64 	%rd11, %rd47, 36;
	selp.b64 	%rd48, 28, 0, %p8;
	cvt.u64.u32 	%rd49, %r170;
	add.s64 	%rd50, %rd48, %rd49;
	shl.b64 	%rd12, %rd50, 2;
	selp.b64 	%rd51, 28, 0, %p7;
	cvt.u64.u32 	%rd52, %r162;
	add.s64 	%rd53, %rd51, %rd52;
	shl.b64 	%rd54, %rd53, 2;
	add.s64 	%rd13, %rd54, 108;
	selp.b64 	%rd55, 28, 0, %p6;
	cvt.u64.u32 	%rd56, %r156;
	add.s64 	%rd57, %rd55, %rd56;
	shl.b64 	%rd14, %rd57, 2;
	mov.f32 	%f853, 0f00000000;
	mov.b32 	%r455, 0;
	mov.f32 	%f854, %f853;
$L__BB0_1:
	mul.wide.s32 	%rd58, %r454, 4;
	add.s64 	%rd17, %rd2, %rd58;
	bar.sync 	0;
	shl.b32 	%r181, %r2, 3;
	mov.u32 	%r182, %tid.x;
	mad.lo.s32 	%r183, %r182, 6, %r181;
	shr.u32 	%r185, %r183, 4;
	add.s32 	%r186, %r185, %r1;
	and.b32  	%r187, %r186, 1;
	mov.u32 	%r188, %ctaid.y;
	shl.b32 	%r189, %r188, 1;
	or.b32  	%r190, %r187, %r189;
	setp.eq.s32 	%p52, %r190, 0;
	and.b32  	%r191, %r183, 14;
	or.b32  	%r192, %r191, %r3;
	setp.eq.s32 	%p53, %r192, 0;
	or.pred  	%p54, %p52, %p53;
	add.s32 	%r193, %r191, %r3;
	setp.gt.u32 	%p55, %r193, 28;
	or.pred  	%p56, %p54, %p55;
	mov.f32 	%f855, 0f00000000;
	@%p56 bra 	$L__BB0_3;
	ld.global.nc.f32 	%f855, [%rd17];
$L__BB0_3:
	mul.wide.s32 	%rd59, %r453, 4;
	add.s64 	%rd18, %rd2, %rd59;
	st.shared.f32 	[%r5], %f855;
	shl.b32 	%r194, %r2, 3;
	mov.u32 	%r195, %tid.x;
	mad.lo.s32 	%r196, %r195, 6, %r194;
	shr.u32 	%r197, %r196, 4;
	add.s32 	%r198, %r197, %r1;
	and.b32  	%r199, %r198, 1;
	mov.u32 	%r200, %ctaid.y;
	shl.b32 	%r201, %r200, 1;
	or.b32  	%r202, %r199, %r201;
	setp.eq.s32 	%p57, %r202, 0;
	setp.gt.u32 	%p58, %r6, 28;
	or.pred  	%p59, %p57, %p58;
	mov.f32 	%f856, 0f00000000;
	@%p59 bra 	$L__BB0_5;
	ld.global.nc.f32 	%f856, [%rd18];
$L__BB0_5:
	mul.wide.s32 	%rd60, %r452, 4;
	add.s64 	%rd19, %rd2, %rd60;
	st.shared.f32 	[%r5+4], %f856;
	shl.b32 	%r203, %r2, 3;
	mov.u32 	%r204, %tid.x;
	mad.lo.s32 	%r205, %r204, 6, %r203;
	add.s32 	%r207, %r205, 2;
	shr.u32 	%r208, %r207, 4;
	add.s32 	%r209, %r208, %r1;
	and.b32  	%r210, %r209, 1;
	mov.u32 	%r211, %ctaid.y;
	shl.b32 	%r212, %r211, 1;
	or.b32  	%r213, %r210, %r212;
	setp.eq.s32 	%p60, %r213, 0;
	and.b32  	%r214, %r207, 14;
	or.b32  	%r215, %r214, %r3;
	setp.eq.s32 	%p61, %r215, 0;
	or.pred  	%p62, %p60, %p61;
	add.s32 	%r216, %r214, %r3;
	setp.gt.u32 	%p63, %r216, 28;
	or.pred  	%p64, %p62, %p63;
	mov.f32 	%f857, 0f00000000;
	@%p64 bra 	$L__BB0_7;
	ld.global.nc.f32 	%f857, [%rd19];
$L__BB0_7:
	mul.wide.s32 	%rd61, %r451, 4;
	add.s64 	%rd20, %rd2, %rd61;
	st.shared.f32 	[%r5+8], %f857;
	shl.b32 	%r217, %r2, 3;
	mov.u32 	%r218, %tid.x;
	mad.lo.s32 	%r219, %r218, 6, %r217;
	add.s32 	%r220, %r219, 3;
	shr.u32 	%r221, %r220, 4;
	add.s32 	%r222, %r221, %r1;
	and.b32  	%r223, %r222, 1;
	mov.u32 	%r224, %ctaid.y;
	shl.b32 	%r225, %r224, 1;
	or.b32  	%r226, %r223, %r225;
	setp.eq.s32 	%p65, %r226, 0;
	setp.gt.u32 	%p66, %r7, 28;
	or.pred  	%p67, %p65, %p66;
	mov.f32 	%f858, 0f00000000;
	@%p67 bra 	$L__BB0_9;
	ld.global.nc.f32 	%f858, [%rd20];
$L__BB0_9:
	mul.wide.s32 	%rd62, %r450, 4;
	add.s64 	%rd21, %rd2, %rd62;
	st.shared.f32 	[%r5+12], %f858;
	shl.b32 	%r227, %r2, 3;
	mov.u32 	%r228, %tid.x;
	mad.lo.s32 	%r229, %r228, 6, %r227;
	shl.b32 	%r230, %r2, 5;
	add.s32 	%r231, %r229, %r230;
	add.s32 	%r232, %r231, 4;
	shr.u32 	%r233, %r232, 4;
	mad.lo.s32 	%r234, %r1, 5, %r233;
	setp.gt.u32 	%p68, %r234, 39;
	mad.lo.s32 	%r235, %r1, 80, %r231;
	setp.gt.u32 	%p69, %r235, 635;
	or.pred  	%p70, %p68, %p69;
	setp.gt.u32 	%p71, %r228, 5;
	setp.gt.u32 	%p72, %r231, 75;
	or.pred  	%p73, %p71, %p72;
	or.pred  	%p75, %p70, %p73;
	@%p75 bra 	$L__BB0_13;
	shl.b32 	%r237, %r2, 3;
	mov.u32 	%r238, %tid.x;
	mad.lo.s32 	%r239, %r238, 6, %r237;
	add.s32 	%r241, %r239, 4;
	shr.u32 	%r242, %r241, 4;
	add.s32 	%r243, %r242, %r1;
	and.b32  	%r244, %r243, 1;
	mov.u32 	%r245, %ctaid.y;
	shl.b32 	%r246, %r245, 1;
	or.b32  	%r247, %r244, %r246;
	setp.eq.s32 	%p76, %r247, 0;
	and.b32  	%r248, %r241, 14;
	or.b32  	%r249, %r248, %r3;
	setp.eq.s32 	%p77, %r249, 0;
	or.pred  	%p78, %p76, %p77;
	add.s32 	%r250, %r248, %r3;
	setp.gt.u32 	%p79, %r250, 28;
	or.pred  	%p80, %p78, %p79;
	mov.f32 	%f859, 0f00000000;
	@%p80 bra 	$L__BB0_12;
	ld.global.nc.f32 	%f859, [%rd21];
$L__BB0_12:
	st.shared.f32 	[%r5+16], %f859;
$L__BB0_13:
	mul.wide.s32 	%rd63, %r449, 4;
	add.s64 	%rd22, %rd2, %rd63;
	shl.b32 	%r251, %r2, 3;
	mov.u32 	%r252, %tid.x;
	mad.lo.s32 	%r253, %r252, 6, %r251;
	shl.b32 	%r254, %r2, 5;
	add.s32 	%r255, %r253, %r254;
	add.s32 	%r256, %r255, 5;
	shr.u32 	%r257, %r256, 4;
	mad.lo.s32 	%r258, %r1, 5, %r257;
	setp.gt.u32 	%p81, %r258, 39;
	mad.lo.s32 	%r259, %r1, 80, %r255;
	setp.gt.u32 	%p82, %r259, 634;
	or.pred  	%p83, %p81, %p82;
	setp.gt.u32 	%p84, %r252, 5;
	setp.gt.u32 	%p85, %r255, 74;
	or.pred  	%p86, %p84, %p85;
	or.pred  	%p88, %p83, %p86;
	@%p88 bra 	$L__BB0_17;
	shl.b32 	%r261, %r2, 3;
	mov.u32 	%r262, %tid.x;
	mad.lo.s32 	%r263, %r262, 6, %r261;
	add.s32 	%r264, %r263, 5;
	shr.u32 	%r265, %r264, 4;
	add.s32 	%r266, %r265, %r1;
	and.b32  	%r267, %r266, 1;
	mov.u32 	%r268, %ctaid.y;
	shl.b32 	%r269, %r268, 1;
	or.b32  	%r270, %r267, %r269;
	setp.eq.s32 	%p89, %r270, 0;
	setp.gt.u32 	%p90, %r8, 28;
	or.pred  	%p91, %p89, %p90;
	mov.f32 	%f860, 0f00000000;
	@%p91 bra 	$L__BB0_16;
	ld.global.nc.f32 	%f860, [%rd22];
$L__BB0_16:
	st.shared.f32 	[%r5+20], %f860;
$L__BB0_17:
	@%p1 bra 	$L__BB0_19;
	add.s64 	%rd64, %rd108, %rd3;
	ld.global.nc.f32 	%f52, [%rd64];
	st.shared.f32 	[%r10], %f52;
$L__BB0_19:
	@%p2 bra 	$L__BB0_21;
	add.s64 	%rd65, %rd108, %rd4;
	ld.global.nc.f32 	%f53, [%rd65];
	st.shared.f32 	[%r10+4], %f53;
$L__BB0_21:
	@%p3 bra 	$L__BB0_23;
	add.s64 	%rd66, %rd108, %rd5;
	ld.global.nc.f32 	%f54, [%rd66];
	st.shared.f32 	[%r10+8], %f54;
$L__BB0_23:
	@%p4 bra 	$L__BB0_25;
	add.s64 	%rd67, %rd108, %rd11;
	ld.global.nc.f32 	%f55, [%rd67];
	st.shared.f32 	[%r10+12], %f55;
$L__BB0_25:
	@%p5 bra 	$L__BB0_27;
	add.s64 	%rd68, %rd108, %rd6;
	ld.global.nc.f32 	%f56, [%rd68];
	st.shared.f32 	[%r10+16], %f56;
$L__BB0_27:
	bar.sync 	0;
	shl.b32 	%r271, %r2, 4;
	add.s32 	%r272, %r271, %r11;
	shl.b32 	%r273, %r272, 2;
	mov.u32 	%r274, _ZZ24default_function_kernel0E15pad_temp_shared;
	add.s32 	%r275, %r274, %r273;
	ld.shared.f32 	%f58, [%r275];
	ld.shared.f32 	%f59, [%r275+4];
	ld.shared.f32 	%f60, [%r275+8];
	ld.shared.f32 	%f61, [%r275+12];
	ld.shared.f32 	%f62, [%r275+128];
	ld.shared.f32 	%f63, [%r275+132];
	ld.shared.f32 	%f64, [%r275+136];
	ld.shared.f32 	%f65, [%r275+140];
	ld.shared.f32 	%f66, [%r275+256];
	ld.shared.f32 	%f67, [%r275+260];
	ld.shared.f32 	%f68, [%r275+264];
	ld.shared.f32 	%f69, [%r275+268];
	ld.shared.f32 	%f70, [%r275+384];
	ld.shared.f32 	%f71, [%r275+388];
	ld.shared.f32 	%f72, [%r275+392];
	ld.shared.f32 	%f73, [%r275+396];
	mov.u32 	%r276, _ZZ24default_function_kernel0E13kernel_shared;
	mad.lo.s32 	%r277, %r1, 240, %r276;
	ld.shared.f32 	%f74, [%r277];
	ld.shared.f32 	%f75, [%r277+4];
	ld.shared.f32 	%f76, [%r277+8];
	ld.shared.f32 	%f77, [%r277+12];
	ld.shared.f32 	%f78, [%r277+16];
	ld.shared.f32 	%f79, [%r277+20];
	ld.shared.f32 	%f80, [%r277+24];
	ld.shared.f32 	%f81, [%r277+28];
	ld.shared.f32 	%f82, [%r277+32];
	ld.shared.f32 	%f83, [%r277+36];
	ld.shared.f32 	%f84, [%r277+40];
	ld.shared.f32 	%f85, [%r277+44];
	fma.rn.f32 	%f86, %f58, %f74, %f853;
	fma.rn.f32 	%f87, %f59, %f74, %f854;
	fma.rn.f32 	%f88, %f59, %f75, %f86;
	fma.rn.f32 	%f89, %f60, %f75, %f87;
	fma.rn.f32 	%f90, %f60, %f76, %f88;
	fma.rn.f32 	%f91, %f61, %f76, %f89;
	fma.rn.f32 	%f92, %f62, %f77, %f90;
	fma.rn.f32 	%f93, %f63, %f77, %f91;
	fma.rn.f32 	%f94, %f63, %f78, %f92;
	fma.rn.f32 	%f95, %f64, %f78, %f93;
	fma.rn.f32 	%f96, %f64, %f79, %f94;
	fma.rn.f32 	%f97, %f65, %f79, %f95;
	fma.rn.f32 	%f98, %f66, %f80, %f96;
	fma.rn.f32 	%f99, %f67, %f80, %f97;
	fma.rn.f32 	%f100, %f67, %f81, %f98;
	fma.rn.f32 	%f101, %f68, %f81, %f99;
	fma.rn.f32 	%f102, %f68, %f82, %f100;
	fma.rn.f32 	%f103, %f69, %f82, %f101;
	fma.rn.f32 	%f104, %f70, %f83, %f102;
	fma.rn.f32 	%f105, %f71, %f83, %f103;
	fma.rn.f32 	%f106, %f71, %f84, %f104;
	fma.rn.f32 	%f107, %f72, %f84, %f105;
	fma.rn.f32 	%f108, %f72, %f85, %f106;
	fma.rn.f32 	%f109, %f73, %f85, %f107;
	ld.shared.f32 	%f110, [%r275+512];
	ld.shared.f32 	%f111, [%r275+516];
	ld.shared.f32 	%f112, [%r275+520];
	ld.shared.f32 	%f113, [%r275+524];
	ld.shared.f32 	%f114, [%r275+640];
	ld.shared.f32 	%f115, [%r275+644];
	ld.shared.f32 	%f116, [%r275+648];
	ld.shared.f32 	%f117, [%r275+652];
	ld.shared.f32 	%f118, [%r275+768];
	ld.shared.f32 	%f119, [%r275+772];
	ld.shared.f32 	%f120, [%r275+776];
	ld.shared.f32 	%f121, [%r275+780];
	ld.shared.f32 	%f122, [%r275+896];
	ld.shared.f32 	%f123, [%r275+900];
	ld.shared.f32 	%f124, [%r275+904];
	ld.shared.f32 	%f125, [%r275+908];
	ld.shared.f32 	%f126, [%r277+48];
	ld.shared.f32 	%f127, [%r277+52];
	ld.shared.f32 	%f128, [%r277+56];
	ld.shared.f32 	%f129, [%r277+60];
	ld.shared.f32 	%f130, [%r277+64];
	ld.shared.f32 	%f131, [%r277+68];
	ld.shared.f32 	%f132, [%r277+72];
	ld.shared.f32 	%f133, [%r277+76];
	ld.shared.f32 	%f134, [%r277+80];
	ld.shared.f32 	%f135, [%r277+84];
	ld.shared.f32 	%f136, [%r277+88];
	ld.shared.f32 	%f137, [%r277+92];
	fma.rn.f32 	%f138, %f110, %f126, %f108;
	fma.rn.f32 	%f139, %f111, %f126, %f109;
	fma.rn.f32 	%f140, %f111, %f127, %f138;
	fma.rn.f32 	%f141, %f112, %f127, %f139;
	fma.rn.f32 	%f142, %f112, %f128, %f140;
	fma.rn.f32 	%f143, %f113, %f128, %f141;
	fma.rn.f32 	%f144, %f114, %f129, %f142;
	fma.rn.f32 	%f145, %f115, %f129, %f143;
	fma.rn.f32 	%f146, %f115, %f130, %f144;
	fma.rn.f32 	%f147, %f116, %f130, %f145;
	fma.rn.f32 	%f148, %f116, %f131, %f146;
	fma.rn.f32 	%f149, %f117, %f131, %f147;
	fma.rn.f32 	%f150, %f118, %f132, %f148;
	fma.rn.f32 	%f151, %f119, %f132, %f149;
	fma.rn.f32 	%f152, %f119, %f133, %f150;
	fma.rn.f32 	%f153, %f120, %f133, %f151;
	fma.rn.f32 	%f154, %f120, %f134, %f152;
	fma.rn.f32 	%f155, %f121, %f134, %f153;
	fma.rn.f32 	%f156, %f122, %f135, %f154;
	fma.rn.f32 	%f157, %f123, %f135, %f155;
	fma.rn.f32 	%f158, %f123, %f136, %f156;
	fma.rn.f32 	%f159, %f124, %f136, %f157;
	fma.rn.f32 	%f160, %f124, %f137, %f158;
	fma.rn.f32 	%f161, %f125, %f137, %f159;
	ld.shared.f32 	%f162, [%r275+1024];
	ld.shared.f32 	%f163, [%r275+1028];
	ld.shared.f32 	%f164, [%r275+1032];
	ld.shared.f32 	%f165, [%r275+1036];
	ld.shared.f32 	%f166, [%r275+1152];
	ld.shared.f32 	%f167, [%r275+1156];
	ld.shared.f32 	%f168, [%r275+1160];
	ld.shared.f32 	%f169, [%r275+1164];
	ld.shared.f32 	%f170, [%r275+1280];
	ld.shared.f32 	%f171, [%r275+1284];
	ld.shared.f32 	%f172, [%r275+1288];
	ld.shared.f32 	%f173, [%r275+1292];
	ld.shared.f32 	%f174, [%r275+1408];
	ld.shared.f32 	%f175, [%r275+1412];
	ld.shared.f32 	%f176, [%r275+1416];
	ld.shared.f32 	%f177, [%r275+1420];
	ld.shared.f32 	%f178, [%r277+96];
	ld.shared.f32 	%f179, [%r277+100];
	ld.shared.f32 	%f180, [%r277+104];
	ld.shared.f32 	%f181, [%r277+108];
	ld.shared.f32 	%f182, [%r277+112];
	ld.shared.f32 	%f183, [%r277+116];
	ld.shared.f32 	%f184, [%r277+120];
	ld.shared.f32 	%f185, [%r277+124];
	ld.shared.f32 	%f186, [%r277+128];
	ld.shared.f32 	%f187, [%r277+132];
	ld.shared.f32 	%f188, [%r277+136];
	ld.shared.f32 	%f189, [%r277+140];
	fma.rn.f32 	%f190, %f162, %f178, %f160;
	fma.rn.f32 	%f191, %f163, %f178, %f161;
	fma.rn.f32 	%f192, %f163, %f179, %f190;
	fma.rn.f32 	%f193, %f164, %f179, %f191;
	fma.rn.f32 	%f194, %f164, %f180, %f192;
	fma.rn.f32 	%f195, %f165, %f180, %f193;
	fma.rn.f32 	%f196, %f166, %f181, %f194;
	fma.rn.f32 	%f197, %f167, %f181, %f195;
	fma.rn.f32 	%f198, %f167, %f182, %f196;
	fma.rn.f32 	%f199, %f168, %f182, %f197;
	fma.rn.f32 	%f200, %f168, %f183, %f198;
	fma.rn.f32 	%f201, %f169, %f183, %f199;
	fma.rn.f32 	%f202, %f170, %f184, %f200;
	fma.rn.f32 	%f203, %f171, %f184, %f201;
	fma.rn.f32 	%f204, %f171, %f185, %f202;
	fma.rn.f32 	%f205, %f172, %f185, %f203;
	fma.rn.f32 	%f206, %f172, %f186, %f204;
	fma.rn.f32 	%f207, %f173, %f186, %f205;
	fma.rn.f32 	%f208, %f174, %f187, %f206;
	fma.rn.f32 	%f209, %f175, %f187, %f207;
	fma.rn.f32 	%f210, %f175, %f188, %f208;
	fma.rn.f32 	%f211, %f176, %f188, %f209;
	fma.rn.f32 	%f212, %f176, %f189, %f210;
	fma.rn.f32 	%f213, %f177, %f189, %f211;
	ld.shared.f32 	%f214, [%r275+1536];
	ld.shared.f32 	%f215, [%r275+1540];
	ld.shared.f32 	%f216, [%r275+1544];
	ld.shared.f32 	%f217, [%r275+1548];
	ld.shared.f32 	%f218, [%r275+1664];
	ld.shared.f32 	%f219, [%r275+1668];
	ld.shared.f32 	%f220, [%r275+1672];
	ld.shared.f32 	%f221, [%r275+1676];
	ld.shared.f32 	%f222, [%r275+1792];
	ld.shared.f32 	%f223, [%r275+1796];
	ld.shared.f32 	%f224, [%r275+1800];
	ld.shared.f32 	%f225, [%r275+1804];
	ld.shared.f32 	%f226, [%r275+1920];
	ld.shared.f32 	%f227, [%r275+1924];
	ld.shared.f32 	%f228, [%r275+1928];
	ld.shared.f32 	%f229, [%r275+1932];
	ld.shared.f32 	%f230, [%r277+144];
	ld.shared.f32 	%f231, [%r277+148];
	ld.shared.f32 	%f232, [%r277+152];
	ld.shared.f32 	%f233, [%r277+156];
	ld.shared.f32 	%f234, [%r277+160];
	ld.shared.f32 	%f235, [%r277+164];
	ld.shared.f32 	%f236, [%r277+168];
	ld.shared.f32 	%f237, [%r277+172];
	ld.shared.f32 	%f238, [%r277+176];
	ld.shared.f32 	%f239, [%r277+180];
	ld.shared.f32 	%f240, [%r277+184];
	ld.shared.f32 	%f241, [%r277+188];
	fma.rn.f32 	%f242, %f214, %f230, %f212;
	fma.rn.f32 	%f243, %f215, %f230, %f213;
	fma.rn.f32 	%f244, %f215, %f231, %f242;
	fma.rn.f32 	%f245, %f216, %f231, %f243;
	fma.rn.f32 	%f246, %f216, %f232, %f244;
	fma.rn.f32 	%f247, %f217, %f232, %f245;
	fma.rn.f32 	%f248, %f218, %f233, %f246;
	fma.rn.f32 	%f249, %f219, %f233, %f247;
	fma.rn.f32 	%f250, %f219, %f234, %f248;
	fma.rn.f32 	%f251, %f220, %f234, %f249;
	fma.rn.f32 	%f252, %f220, %f235, %f250;
	fma.rn.f32 	%f253, %f221, %f235, %f251;
	fma.rn.f32 	%f254, %f222, %f236, %f252;
	fma.rn.f32 	%f255, %f223, %f236, %f253;
	fma.rn.f32 	%f256, %f223, %f237, %f254;
	fma.rn.f32 	%f257, %f224, %f237, %f255;
	fma.rn.f32 	%f258, %f224, %f238, %f256;
	fma.rn.f32 	%f259, %f225, %f238, %f257;
	fma.rn.f32 	%f260, %f226, %f239, %f258;
	fma.rn.f32 	%f261, %f227, %f239, %f259;
	fma.rn.f32 	%f262, %f227, %f240, %f260;
	fma.rn.f32 	%f263, %f228, %f240, %f261;
	fma.rn.f32 	%f264, %f228, %f241, %f262;
	fma.rn.f32 	%f265, %f229, %f241, %f263;
	ld.shared.f32 	%f266, [%r275+2048];
	ld.shared.f32 	%f267, [%r275+2052];
	ld.shared.f32 	%f268, [%r275+2056];
	ld.shared.f32 	%f269, [%r275+2060];
	ld.shared.f32 	%f270, [%r275+2176];
	ld.shared.f32 	%f271, [%r275+2180];
	ld.shared.f32 	%f272, [%r275+2184];
	ld.shared.f32 	%f273, [%r275+2188];
	ld.shared.f32 	%f274, [%r275+2304];
	ld.shared.f32 	%f275, [%r275+2308];
	ld.shared.f32 	%f276, [%r275+2312];
	ld.shared.f32 	%f277, [%r275+2316];
	ld.shared.f32 	%f278, [%r275+2432];
	ld.shared.f32 	%f279, [%r275+2436];
	ld.shared.f32 	%f280, [%r275+2440];
	ld.shared.f32 	%f281, [%r275+2444];
	ld.shared.f32 	%f282, [%r277+192];
	ld.shared.f32 	%f283, [%r277+196];
	ld.shared.f32 	%f284, [%r277+200];
	ld.shared.f32 	%f285, [%r277+204];
	ld.shared.f32 	%f286, [%r277+208];
	ld.shared.f32 	%f287, [%r277+212];
	ld.shared.f32 	%f288, [%r277+216];
	ld.shared.f32 	%f289, [%r277+220];
	ld.shared.f32 	%f290, [%r277+224];
	ld.shared.f32 	%f291, [%r277+228];
	ld.shared.f32 	%f292, [%r277+232];
	ld.shared.f32 	%f293, [%r277+236];
	fma.rn.f32 	%f294, %f266, %f282, %f264;
	fma.rn.f32 	%f295, %f267, %f282, %f265;
	fma.rn.f32 	%f296, %f267, %f283, %f294;
	fma.rn.f32 	%f297, %f268, %f283, %f295;
	fma.rn.f32 	%f298, %f268, %f284, %f296;
	fma.rn.f32 	%f299, %f269, %f284, %f297;
	fma.rn.f32 	%f300, %f270, %f285, %f298;
	fma.rn.f32 	%f301, %f271, %f285, %f299;
	fma.rn.f32 	%f302, %f271, %f286, %f300;
	fma.rn.f32 	%f303, %f272, %f286, %f301;
	fma.rn.f32 	%f304, %f272, %f287, %f302;
	fma.rn.f32 	%f305, %f273, %f287, %f303;
	fma.rn.f32 	%f306, %f274, %f288, %f304;
	fma.rn.f32 	%f307, %f275, %f288, %f305;
	fma.rn.f32 	%f308, %f275, %f289, %f306;
	fma.rn.f32 	%f309, %f276, %f289, %f307;
	fma.rn.f32 	%f310, %f276, %f290, %f308;
	fma.rn.f32 	%f311, %f277, %f290, %f309;
	fma.rn.f32 	%f312, %f278, %f291, %f310;
	fma.rn.f32 	%f313, %f279, %f291, %f311;
	fma.rn.f32 	%f314, %f279, %f292, %f312;
	fma.rn.f32 	%f315, %f280, %f292, %f313;
	fma.rn.f32 	%f15, %f280, %f293, %f314;
	fma.rn.f32 	%f16, %f281, %f293, %f315;
	bar.sync 	0;
	shl.b32 	%r278, %r2, 3;
	mov.u32 	%r279, %tid.x;
	mad.lo.s32 	%r280, %r279, 6, %r278;
	and.b32  	%r282, %r280, 14;
	or.b32  	%r283, %r282, %r3;
	setp.eq.s32 	%p92, %r283, 0;
	add.s32 	%r284, %r282, %r3;
	setp.gt.u32 	%p93, %r284, 28;
	or.pred  	%p94, %p92, %p93;
	mov.f32 	%f861, 0f00000000;
	@%p94 bra 	$L__BB0_29;
	mul.wide.s32 	%rd69, %r454, 4;
	add.s64 	%rd70, %rd2, %rd69;
	ld.global.nc.f32 	%f861, [%rd70+112];
$L__BB0_29:
	setp.gt.u32 	%p95, %r6, 28;
	st.shared.f32 	[%r5], %f861;
	mov.f32 	%f862, 0f00000000;
	@%p95 bra 	$L__BB0_31;
	mul.wide.s32 	%rd71, %r453, 4;
	add.s64 	%rd72, %rd2, %rd71;
	ld.global.nc.f32 	%f862, [%rd72+112];
$L__BB0_31:
	st.shared.f32 	[%r5+4], %f862;
	shl.b32 	%r285, %r2, 3;
	mov.u32 	%r286, %tid.x;
	mad.lo.s32 	%r287, %r286, 6, %r285;
	add.s32 	%r289, %r287, 2;
	and.b32  	%r290, %r289, 14;
	or.b32  	%r291, %r290, %r3;
	setp.eq.s32 	%p96, %r291, 0;
	add.s32 	%r292, %r290, %r3;
	setp.gt.u32 	%p97, %r292, 28;
	or.pred  	%p98, %p96, %p97;
	mov.f32 	%f863, 0f00000000;
	@%p98 bra 	$L__BB0_33;
	mul.wide.s32 	%rd73, %r452, 4;
	add.s64 	%rd74, %rd2, %rd73;
	ld.global.nc.f32 	%f863, [%rd74+112];
$L__BB0_33:
	setp.gt.u32 	%p99, %r7, 28;
	st.shared.f32 	[%r5+8], %f863;
	mov.f32 	%f864, 0f00000000;
	@%p99 bra 	$L__BB0_35;
	mul.wide.s32 	%rd75, %r451, 4;
	add.s64 	%rd76, %rd2, %rd75;
	ld.global.nc.f32 	%f864, [%rd76+112];
$L__BB0_35:
	st.shared.f32 	[%r5+12], %f864;
	shl.b32 	%r293, %r2, 3;
	mov.u32 	%r294, %tid.x;
	mad.lo.s32 	%r295, %r294, 6, %r293;
	shl.b32 	%r296, %r2, 5;
	add.s32 	%r297, %r295, %r296;
	add.s32 	%r298, %r297, 4;
	shr.u32 	%r299, %r298, 4;
	mad.lo.s32 	%r300, %r1, 5, %r299;
	setp.gt.u32 	%p100, %r300, 39;
	mad.lo.s32 	%r301, %r1, 80, %r297;
	setp.gt.u32 	%p101, %r301, 635;
	or.pred  	%p102, %p100, %p101;
	setp.gt.u32 	%p103, %r294, 5;
	setp.gt.u32 	%p104, %r297, 75;
	or.pred  	%p105, %p103, %p104;
	or.pred  	%p107, %p102, %p105;
	@%p107 bra 	$L__BB0_39;
	shl.b32 	%r303, %r2, 3;
	mov.u32 	%r304, %tid.x;
	mad.lo.s32 	%r305, %r304, 6, %r303;
	add.s32 	%r307, %r305, 4;
	and.b32  	%r308, %r307, 14;
	or.b32  	%r309, %r308, %r3;
	setp.eq.s32 	%p108, %r309, 0;
	add.s32 	%r310, %r308, %r3;
	setp.gt.u32 	%p109, %r310, 28;
	mov.f32 	%f865, 0f00000000;
	or.pred  	%p110, %p108, %p109;
	@%p110 bra 	$L__BB0_38;
	mul.wide.s32 	%rd77, %r450, 4;
	add.s64 	%rd78, %rd2, %rd77;
	ld.global.nc.f32 	%f865, [%rd78+112];
$L__BB0_38:
	st.shared.f32 	[%r5+16], %f865;
$L__BB0_39:
	shl.b32 	%r311, %r2, 3;
	mov.u32 	%r312, %tid.x;
	mad.lo.s32 	%r313, %r312, 6, %r311;
	shl.b32 	%r314, %r2, 5;
	add.s32 	%r315, %r313, %r314;
	add.s32 	%r316, %r315, 5;
	shr.u32 	%r317, %r316, 4;
	mad.lo.s32 	%r318, %r1, 5, %r317;
	setp.gt.u32 	%p111, %r318, 39;
	mad.lo.s32 	%r319, %r1, 80, %r315;
	setp.gt.u32 	%p112, %r319, 634;
	or.pred  	%p113, %p111, %p112;
	setp.gt.u32 	%p114, %r312, 5;
	setp.gt.u32 	%p115, %r315, 74;
	or.pred  	%p116, %p114, %p115;
	or.pred  	%p118, %p113, %p116;
	@%p118 bra 	$L__BB0_43;
	setp.gt.u32 	%p119, %r8, 28;
	mov.f32 	%f866, 0f00000000;
	@%p119 bra 	$L__BB0_42;
	mul.wide.s32 	%rd79, %r449, 4;
	add.s64 	%rd80, %rd2, %rd79;
	ld.global.nc.f32 	%f866, [%rd80+112];
$L__BB0_42:
	st.shared.f32 	[%r5+20], %f866;
$L__BB0_43:
	@%p1 bra 	$L__BB0_45;
	add.s64 	%rd81, %rd108, %rd11;
	ld.global.nc.f32 	%f321, [%rd81+-24];
	st.shared.f32 	[%r10], %f321;
$L__BB0_45:
	@%p2 bra 	$L__BB0_47;
	add.s64 	%rd82, %rd108, %rd9;
	ld.global.nc.f32 	%f322, [%rd82];
	st.shared.f32 	[%r10+4], %f322;
$L__BB0_47:
	@%p3 bra 	$L__BB0_49;
	add.s64 	%rd83, %rd108, %rd8;
	ld.global.nc.f32 	%f323, [%rd83];
	st.shared.f32 	[%r10+8], %f323;
$L__BB0_49:
	@%p4 bra 	$L__BB0_51;
	add.s64 	%rd84, %rd108, %rd11;
	ld.global.nc.f32 	%f324, [%rd84+12];
	st.shared.f32 	[%r10+12], %f324;
$L__BB0_51:
	@%p5 bra 	$L__BB0_53;
	add.s64 	%rd85, %rd108, %rd7;
	ld.global.nc.f32 	%f325, [%rd85];
	st.shared.f32 	[%r10+16], %f325;
$L__BB0_53:
	bar.sync 	0;
	shl.b32 	%r321, %r2, 4;
	add.s32 	%r322, %r321, %r11;
	shl.b32 	%r323, %r322, 2;
	mov.u32 	%r324, _ZZ24default_function_kernel0E15pad_temp_shared;
	add.s32 	%r325, %r324, %r323;
	ld.shared.f32 	%f327, [%r325];
	ld.shared.f32 	%f328, [%r325+4];
	ld.shared.f32 	%f329, [%r325+8];
	ld.shared.f32 	%f330, [%r325+12];
	ld.shared.f32 	%f331, [%r325+128];
	ld.shared.f32 	%f332, [%r325+132];
	ld.shared.f32 	%f333, [%r325+136];
	ld.shared.f32 	%f334, [%r325+140];
	ld.shared.f32 	%f335, [%r325+256];
	ld.shared.f32 	%f336, [%r325+260];
	ld.shared.f32 	%f337, [%r325+264];
	ld.shared.f32 	%f338, [%r325+268];
	ld.shared.f32 	%f339, [%r325+384];
	ld.shared.f32 	%f340, [%r325+388];
	ld.shared.f32 	%f341, [%r325+392];
	ld.shared.f32 	%f342, [%r325+396];
	mov.u32 	%r326, _ZZ24default_function_kernel0E13kernel_shared;
	mad.lo.s32 	%r327, %r1, 240, %r326;
	ld.shared.f32 	%f343, [%r327];
	ld.shared.f32 	%f344, [%r327+4];
	ld.shared.f32 	%f345, [%r327+8];
	ld.shared.f32 	%f346, [%r327+12];
	ld.shared.f32 	%f347, [%r327+16];
	ld.shared.f32 	%f348, [%r327+20];
	ld.shared.f32 	%f349, [%r327+24];
	ld.shared.f32 	%f350, [%r327+28];
	ld.shared.f32 	%f351, [%r327+32];
	ld.shared.f32 	%f352, [%r327+36];
	ld.shared.f32 	%f353, [%r327+40];
	ld.shared.f32 	%f354, [%r327+44];
	fma.rn.f32 	%f355, %f327, %f343, %f15;
	fma.rn.f32 	%f356, %f328, %f343, %f16;
	fma.rn.f32 	%f357, %f328, %f344, %f355;
	fma.rn.f32 	%f358, %f329, %f344, %f356;
	fma.rn.f32 	%f359, %f329, %f345, %f357;
	fma.rn.f32 	%f360, %f330, %f345, %f358;
	fma.rn.f32 	%f361, %f331, %f346, %f359;
	fma.rn.f32 	%f362, %f332, %f346, %f360;
	fma.rn.f32 	%f363, %f332, %f347, %f361;
	fma.rn.f32 	%f364, %f333, %f347, %f362;
	fma.rn.f32 	%f365, %f333, %f348, %f363;
	fma.rn.f32 	%f366, %f334, %f348, %f364;
	fma.rn.f32 	%f367, %f335, %f349, %f365;
	fma.rn.f32 	%f368, %f336, %f349, %f366;
	fma.rn.f32 	%f369, %f336, %f350, %f367;
	fma.rn.f32 	%f370, %f337, %f350, %f368;
	fma.rn.f32 	%f371, %f337, %f351, %f369;
	fma.rn.f32 	%f372, %f338, %f351, %f370;
	fma.rn.f32 	%f373, %f339, %f352, %f371;
	fma.rn.f32 	%f374, %f340, %f352, %f372;
	fma.rn.f32 	%f375, %f340, %f353, %f373;
	fma.rn.f32 	%f376, %f341, %f353, %f374;
	fma.rn.f32 	%f377, %f341, %f354, %f375;
	fma.rn.f32 	%f378, %f342, %f354, %f376;
	ld.shared.f32 	%f379, [%r325+512];
	ld.shared.f32 	%f380, [%r325+516];
	ld.shared.f32 	%f381, [%r325+520];
	ld.shared.f32 	%f382, [%r325+524];
	ld.shared.f32 	%f383, [%r325+640];
	ld.shared.f32 	%f384, [%r325+644];
	ld.shared.f32 	%f385, [%r325+648];
	ld.shared.f32 	%f386, [%r325+652];
	ld.shared.f32 	%f387, [%r325+768];
	ld.shared.f32 	%f388, [%r325+772];
	ld.shared.f32 	%f389, [%r325+776];
	ld.shared.f32 	%f390, [%r325+780];
	ld.shared.f32 	%f391, [%r325+896];
	ld.shared.f32 	%f392, [%r325+900];
	ld.shared.f32 	%f393, [%r325+904];
	ld.shared.f32 	%f394, [%r325+908];
	ld.shared.f32 	%f395, [%r327+48];
	ld.shared.f32 	%f396, [%r327+52];
	ld.shared.f32 	%f397, [%r327+56];
	ld.shared.f32 	%f398, [%r327+60];
	ld.shared.f32 	%f399, [%r327+64];
	ld.shared.f32 	%f400, [%r327+68];
	ld.shared.f32 	%f401, [%r327+72];
	ld.shared.f32 	%f402, [%r327+76];
	ld.shared.f32 	%f403, [%r327+80];
	ld.shared.f32 	%f404, [%r327+84];
	ld.shared.f32 	%f405, [%r327+88];
	ld.shared.f32 	%f406, [%r327+92];
	fma.rn.f32 	%f407, %f379, %f395, %f377;
	fma.rn.f32 	%f408, %f380, %f395, %f378;
	fma.rn.f32 	%f409, %f380, %f396, %f407;
	fma.rn.f32 	%f410, %f381, %f396, %f408;
	fma.rn.f32 	%f411, %f381, %f397, %f409;
	fma.rn.f32 	%f412, %f382, %f397, %f410;
	fma.rn.f32 	%f413, %f383, %f398, %f411;
	fma.rn.f32 	%f414, %f384, %f398, %f412;
	fma.rn.f32 	%f415, %f384, %f399, %f413;
	fma.rn.f32 	%f416, %f385, %f399, %f414;
	fma.rn.f32 	%f417, %f385, %f400, %f415;
	fma.rn.f32 	%f418, %f386, %f400, %f416;
	fma.rn.f32 	%f419, %f387, %f401, %f417;
	fma.rn.f32 	%f420, %f388, %f401, %f418;
	fma.rn.f32 	%f421, %f388, %f402, %f419;
	fma.rn.f32 	%f422, %f389, %f402, %f420;
	fma.rn.f32 	%f423, %f389, %f403, %f421;
	fma.rn.f32 	%f424, %f390, %f403, %f422;
	fma.rn.f32 	%f425, %f391, %f404, %f423;
	fma.rn.f32 	%f426, %f392, %f404, %f424;
	fma.rn.f32 	%f427, %f392, %f405, %f425;
	fma.rn.f32 	%f428, %f393, %f405, %f426;
	fma.rn.f32 	%f429, %f393, %f406, %f427;
	fma.rn.f32 	%f430, %f394, %f406, %f428;
	ld.shared.f32 	%f431, [%r325+1024];
	ld.shared.f32 	%f432, [%r325+1028];
	ld.shared.f32 	%f433, [%r325+1032];
	ld.shared.f32 	%f434, [%r325+1036];
	ld.shared.f32 	%f435, [%r325+1152];
	ld.shared.f32 	%f436, [%r325+1156];
	ld.shared.f32 	%f437, [%r325+1160];
	ld.shared.f32 	%f438, [%r325+1164];
	ld.shared.f32 	%f439, [%r325+1280];
	ld.shared.f32 	%f440, [%r325+1284];
	ld.shared.f32 	%f441, [%r325+1288];
	ld.shared.f32 	%f442, [%r325+1292];
	ld.shared.f32 	%f443, [%r325+1408];
	ld.shared.f32 	%f444, [%r325+1412];
	ld.shared.f32 	%f445, [%r325+1416];
	ld.shared.f32 	%f446, [%r325+1420];
	ld.shared.f32 	%f447, [%r327+96];
	ld.shared.f32 	%f448, [%r327+100];
	ld.shared.f32 	%f449, [%r327+104];
	ld.shared.f32 	%f450, [%r327+108];
	ld.shared.f32 	%f451, [%r327+112];
	ld.shared.f32 	%f452, [%r327+116];
	ld.shared.f32 	%f453, [%r327+120];
	ld.shared.f32 	%f454, [%r327+124];
	ld.shared.f32 	%f455, [%r327+128];
	ld.shared.f32 	%f456, [%r327+132];
	ld.shared.f32 	%f457, [%r327+136];
	ld.shared.f32 	%f458, [%r327+140];
	fma.rn.f32 	%f459, %f431, %f447, %f429;
	fma.rn.f32 	%f460, %f432, %f447, %f430;
	fma.rn.f32 	%f461, %f432, %f448, %f459;
	fma.rn.f32 	%f462, %f433, %f448, %f460;
	fma.rn.f32 	%f463, %f433, %f449, %f461;
	fma.rn.f32 	%f464, %f434, %f449, %f462;
	fma.rn.f32 	%f465, %f435, %f450, %f463;
	fma.rn.f32 	%f466, %f436, %f450, %f464;
	fma.rn.f32 	%f467, %f436, %f451, %f465;
	fma.rn.f32 	%f468, %f437, %f451, %f466;
	fma.rn.f32 	%f469, %f437, %f452, %f467;
	fma.rn.f32 	%f470, %f438, %f452, %f468;
	fma.rn.f32 	%f471, %f439, %f453, %f469;
	fma.rn.f32 	%f472, %f440, %f453, %f470;
	fma.rn.f32 	%f473, %f440, %f454, %f471;
	fma.rn.f32 	%f474, %f441, %f454, %f472;
	fma.rn.f32 	%f475, %f441, %f455, %f473;
	fma.rn.f32 	%f476, %f442, %f455, %f474;
	fma.rn.f32 	%f477, %f443, %f456, %f475;
	fma.rn.f32 	%f478, %f444, %f456, %f476;
	fma.rn.f32 	%f479, %f444, %f457, %f477;
	fma.rn.f32 	%f480, %f445, %f457, %f478;
	fma.rn.f32 	%f481, %f445, %f458, %f479;
	fma.rn.f32 	%f482, %f446, %f458, %f480;
	ld.shared.f32 	%f483, [%r325+1536];
	ld.shared.f32 	%f484, [%r325+1540];
	ld.shared.f32 	%f485, [%r325+1544];
	ld.shared.f32 	%f486, [%r325+1548];
	ld.shared.f32 	%f487, [%r325+1664];
	ld.shared.f32 	%f488, [%r325+1668];
	ld.shared.f32 	%f489, [%r325+1672];
	ld.shared.f32 	%f490, [%r325+1676];
	ld.shared.f32 	%f491, [%r325+1792];
	ld.shared.f32 	%f492, [%r325+1796];
	ld.shared.f32 	%f493, [%r325+1800];
	ld.shared.f32 	%f494, [%r325+1804];
	ld.shared.f32 	%f495, [%r325+1920];
	ld.shared.f32 	%f496, [%r325+1924];
	ld.shared.f32 	%f497, [%r325+1928];
	ld.shared.f32 	%f498, [%r325+1932];
	ld.shared.f32 	%f499, [%r327+144];
	ld.shared.f32 	%f500, [%r327+148];
	ld.shared.f32 	%f501, [%r327+152];
	ld.shared.f32 	%f502, [%r327+156];
	ld.shared.f32 	%f503, [%r327+160];
	ld.shared.f32 	%f504, [%r327+164];
	ld.shared.f32 	%f505, [%r327+168];
	ld.shared.f32 	%f506, [%r327+172];
	ld.shared.f32 	%f507, [%r327+176];
	ld.shared.f32 	%f508, [%r327+180];
	ld.shared.f32 	%f509, [%r327+184];
	ld.shared.f32 	%f510, [%r327+188];
	fma.rn.f32 	%f511, %f483, %f499, %f481;
	fma.rn.f32 	%f512, %f484, %f499, %f482;
	fma.rn.f32 	%f513, %f484, %f500, %f511;
	fma.rn.f32 	%f514, %f485, %f500, %f512;
	fma.rn.f32 	%f515, %f485, %f501, %f513;
	fma.rn.f32 	%f516, %f486, %f501, %f514;
	fma.rn.f32 	%f517, %f487, %f502, %f515;
	fma.rn.f32 	%f518, %f488, %f502, %f516;
	fma.rn.f32 	%f519, %f488, %f503, %f517;
	fma.rn.f32 	%f520, %f489, %f503, %f518;
	fma.rn.f32 	%f521, %f489, %f504, %f519;
	fma.rn.f32 	%f522, %f490, %f504, %f520;
	fma.rn.f32 	%f523, %f491, %f505, %f521;
	fma.rn.f32 	%f524, %f492, %f505, %f522;
	fma.rn.f32 	%f525, %f492, %f506, %f523;
	fma.rn.f32 	%f526, %f493, %f506, %f524;
	fma.rn.f32 	%f527, %f493, %f507, %f525;
	fma.rn.f32 	%f528, %f494, %f507, %f526;
	fma.rn.f32 	%f529, %f495, %f508, %f527;
	fma.rn.f32 	%f530, %f496, %f508, %f528;
	fma.rn.f32 	%f531, %f496, %f509, %f529;
	fma.rn.f32 	%f532, %f497, %f509, %f530;
	fma.rn.f32 	%f533, %f497, %f510, %f531;
	fma.rn.f32 	%f534, %f498, %f510, %f532;
	ld.shared.f32 	%f535, [%r325+2048];
	ld.shared.f32 	%f536, [%r325+2052];
	ld.shared.f32 	%f537, [%r325+2056];
	ld.shared.f32 	%f538, [%r325+2060];
	ld.shared.f32 	%f539, [%r325+2176];
	ld.shared.f32 	%f540, [%r325+2180];
	ld.shared.f32 	%f541, [%r325+2184];
	ld.shared.f32 	%f542, [%r325+2188];
	ld.shared.f32 	%f543, [%r325+2304];
	ld.shared.f32 	%f544, [%r325+2308];
	ld.shared.f32 	%f545, [%r325+2312];
	ld.shared.f32 	%f546, [%r325+2316];
	ld.shared.f32 	%f547, [%r325+2432];
	ld.shared.f32 	%f548, [%r325+2436];
	ld.shared.f32 	%f549, [%r325+2440];
	ld.shared.f32 	%f550, [%r325+2444];
	ld.shared.f32 	%f551, [%r327+192];
	ld.shared.f32 	%f552, [%r327+196];
	ld.shared.f32 	%f553, [%r327+200];
	ld.shared.f32 	%f554, [%r327+204];
	ld.shared.f32 	%f555, [%r327+208];
	ld.shared.f32 	%f556, [%r327+212];
	ld.shared.f32 	%f557, [%r327+216];
	ld.shared.f32 	%f558, [%r327+220];
	ld.shared.f32 	%f559, [%r327+224];
	ld.shared.f32 	%f560, [%r327+228];
	ld.shared.f32 	%f561, [%r327+232];
	ld.shared.f32 	%f562, [%r327+236];
	fma.rn.f32 	%f563, %f535, %f551, %f533;
	fma.rn.f32 	%f564, %f536, %f551, %f534;
	fma.rn.f32 	%f565, %f536, %f552, %f563;
	fma.rn.f32 	%f566, %f537, %f552, %f564;
	fma.rn.f32 	%f567, %f537, %f553, %f565;
	fma.rn.f32 	%f568, %f538, %f553, %f566;
	fma.rn.f32 	%f569, %f539, %f554, %f567;
	fma.rn.f32 	%f570, %f540, %f554, %f568;
	fma.rn.f32 	%f571, %f540, %f555, %f569;
	fma.rn.f32 	%f572, %f541, %f555, %f570;
	fma.rn.f32 	%f573, %f541, %f556, %f571;
	fma.rn.f32 	%f574, %f542, %f556, %f572;
	fma.rn.f32 	%f575, %f543, %f557, %f573;
	fma.rn.f32 	%f576, %f544, %f557, %f574;
	fma.rn.f32 	%f577, %f544, %f558, %f575;
	fma.rn.f32 	%f578, %f545, %f558, %f576;
	fma.rn.f32 	%f579, %f545, %f559, %f577;
	fma.rn.f32 	%f580, %f546, %f559, %f578;
	fma.rn.f32 	%f581, %f547, %f560, %f579;
	fma.rn.f32 	%f582, %f548, %f560, %f580;
	fma.rn.f32 	%f583, %f548, %f561, %f581;
	fma.rn.f32 	%f584, %f549, %f561, %f582;
	fma.rn.f32 	%f29, %f549, %f562, %f583;
	fma.rn.f32 	%f30, %f550, %f562, %f584;
	bar.sync 	0;
	shl.b32 	%r328, %r2, 3;
	mov.u32 	%r329, %tid.x;
	mad.lo.s32 	%r330, %r329, 6, %r328;
	and.b32  	%r332, %r330, 14;
	or.b32  	%r333, %r332, %r3;
	setp.eq.s32 	%p120, %r333, 0;
	mov.u32 	%r334, %ctaid.y;
	shl.b32 	%r335, %r334, 1;
	shr.u32 	%r336, %r330, 4;
	add.s32 	%r337, %r336, %r1;
	and.b32  	%r338, %r337, 1;
	or.b32  	%r339, %r335, %r338;
	setp.gt.u32 	%p121, %r339, 26;
	add.s32 	%r340, %r332, %r3;
	setp.gt.u32 	%p122, %r340, 28;
	or.pred  	%p123, %p121, %p122;
	or.pred  	%p124, %p123, %p120;
	mov.f32 	%f867, 0f00000000;
	@%p124 bra 	$L__BB0_55;
	setp.eq.b32 	%p125, %r338, 1;
	selp.b64 	%rd86, 28, 0, %p125;
	shl.b32 	%r347, %r2, 5;
	add.s32 	%r348, %r330, %r347;
	shr.u32 	%r349, %r348, 4;
	mad.lo.s32 	%r350, %r1, 5, %r349;
	shr.u32 	%r351, %r350, 1;
	mad.lo.s32 	%r352, %r351, 784, %r4;
	add.s32 	%r353, %r352, %r3;
	add.s32 	%r355, %r353, %r332;
	cvt.u64.u32 	%rd87, %r355;
	add.s64 	%rd88, %rd86, %rd87;
	shl.b64 	%rd89, %rd88, 2;
	add.s64 	%rd90, %rd89, %rd107;
	ld.global.nc.f32 	%f867, [%rd90+-4];
$L__BB0_55:
	st.shared.f32 	[%r5], %f867;
	setp.gt.u32 	%p126, %r6, 28;
	mov.u32 	%r356, %ctaid.y;
	shl.b32 	%r357, %r356, 1;
	shl.b32 	%r358, %r2, 3;
	mov.u32 	%r359, %tid.x;
	mad.lo.s32 	%r360, %r359, 6, %r358;
	shr.u32 	%r361, %r360, 4;
	add.s32 	%r362, %r361, %r1;
	and.b32  	%r363, %r362, 1;
	or.b32  	%r364, %r357, %r363;
	setp.gt.u32 	%p127, %r364, 26;
	or.pred  	%p128, %p126, %p127;
	mov.f32 	%f868, 0f00000000;
	@%p128 bra 	$L__BB0_57;
	add.s64 	%rd91, %rd107, %rd14;
	ld.global.nc.f32 	%f868, [%rd91];
$L__BB0_57:
	st.shared.f32 	[%r5+4], %f868;
	shl.b32 	%r365, %r2, 3;
	mov.u32 	%r366, %tid.x;
	mad.lo.s32 	%r367, %r366, 6, %r365;
	add.s32 	%r369, %r367, 2;
	and.b32  	%r370, %r369, 14;
	or.b32  	%r371, %r370, %r3;
	setp.eq.s32 	%p129, %r371, 0;
	mov.u32 	%r372, %ctaid.y;
	shl.b32 	%r373, %r372, 1;
	shr.u32 	%r374, %r369, 4;
	add.s32 	%r375, %r374, %r1;
	and.b32  	%r376, %r375, 1;
	or.b32  	%r377, %r373, %r376;
	setp.gt.u32 	%p130, %r377, 26;
	add.s32 	%r378, %r370, %r3;
	setp.gt.u32 	%p131, %r378, 28;
	or.pred  	%p132, %p130, %p131;
	or.pred  	%p133, %p132, %p129;
	mov.f32 	%f869, 0f00000000;
	@%p133 bra 	$L__BB0_59;
	add.s64 	%rd92, %rd107, %rd13;
	ld.global.nc.f32 	%f869, [%rd92+-112];
$L__BB0_59:
	st.shared.f32 	[%r5+8], %f869;
	setp.gt.u32 	%p134, %r7, 28;
	mov.u32 	%r379, %ctaid.y;
	shl.b32 	%r380, %r379, 1;
	shl.b32 	%r381, %r2, 3;
	mov.u32 	%r382, %tid.x;
	mad.lo.s32 	%r383, %r382, 6, %r381;
	add.s32 	%r384, %r383, 3;
	shr.u32 	%r385, %r384, 4;
	add.s32 	%r386, %r385, %r1;
	and.b32  	%r387, %r386, 1;
	or.b32  	%r388, %r380, %r387;
	setp.gt.u32 	%p135, %r388, 26;
	or.pred  	%p136, %p134, %p135;
	mov.f32 	%f870, 0f00000000;
	@%p136 bra 	$L__BB0_61;
	add.s64 	%rd93, %rd107, %rd12;
	ld.global.nc.f32 	%f870, [%rd93];
$L__BB0_61:
	st.shared.f32 	[%r5+12], %f870;
	shl.b32 	%r389, %r2, 3;
	mov.u32 	%r390, %tid.x;
	mad.lo.s32 	%r391, %r390, 6, %r389;
	shl.b32 	%r392, %r2, 5;
	add.s32 	%r393, %r391, %r392;
	add.s32 	%r394, %r393, 4;
	shr.u32 	%r395, %r394, 4;
	mad.lo.s32 	%r396, %r1, 5, %r395;
	setp.gt.u32 	%p137, %r396, 39;
	mad.lo.s32 	%r397, %r1, 80, %r393;
	setp.gt.u32 	%p138, %r397, 635;
	or.pred  	%p139, %p137, %p138;
	setp.gt.u32 	%p140, %r390, 5;
	setp.gt.u32 	%p141, %r393, 75;
	or.pred  	%p142, %p140, %p141;
	or.pred  	%p144, %p139, %p142;
	@%p144 bra 	$L__BB0_65;
	mov.u32 	%r399, %ctaid.y;
	shl.b32 	%r400, %r399, 1;
	shl.b32 	%r401, %r2, 3;
	mov.u32 	%r402, %tid.x;
	mad.lo.s32 	%r403, %r402, 6, %r401;
	add.s32 	%r405, %r403, 4;
	shr.u32 	%r406, %r405, 4;
	add.s32 	%r407, %r406, %r1;
	and.b32  	%r408, %r407, 1;
	or.b32  	%r409, %r400, %r408;
	setp.gt.u32 	%p145, %r409, 26;
	and.b32  	%r410, %r405, 14;
	or.b32  	%r411, %r410, %r3;
	setp.eq.s32 	%p146, %r411, 0;
	add.s32 	%r412, %r410, %r3;
	setp.gt.u32 	%p147, %r412, 28;
	or.pred  	%p148, %p145, %p147;
	or.pred  	%p149, %p148, %p146;
	mov.f32 	%f871, 0f00000000;
	@%p149 bra 	$L__BB0_64;
	mul.wide.u32 	%rd94, %r447, 4;
	add.s64 	%rd95, %rd2, %rd94;
	ld.global.nc.f32 	%f871, [%rd95+108];
$L__BB0_64:
	st.shared.f32 	[%r5+16], %f871;
$L__BB0_65:
	shl.b32 	%r413, %r2, 3;
	mov.u32 	%r414, %tid.x;
	mad.lo.s32 	%r415, %r414, 6, %r413;
	shl.b32 	%r416, %r2, 5;
	add.s32 	%r417, %r415, %r416;
	add.s32 	%r418, %r417, 5;
	shr.u32 	%r419, %r418, 4;
	mad.lo.s32 	%r420, %r1, 5, %r419;
	setp.gt.u32 	%p150, %r420, 39;
	mad.lo.s32 	%r421, %r1, 80, %r417;
	setp.gt.u32 	%p151, %r421, 634;
	or.pred  	%p152, %p150, %p151;
	setp.gt.u32 	%p153, %r414, 5;
	setp.gt.u32 	%p154, %r417, 74;
	or.pred  	%p155, %p153, %p154;
	or.pred  	%p157, %p152, %p155;
	@%p157 bra 	$L__BB0_69;
	mov.u32 	%r423, %ctaid.y;
	shl.b32 	%r424, %r423, 1;
	shl.b32 	%r425, %r2, 3;
	mov.u32 	%r426, %tid.x;
	mad.lo.s32 	%r427, %r426, 6, %r425;
	add.s32 	%r428, %r427, 5;
	shr.u32 	%r429, %r428, 4;
	add.s32 	%r430, %r429, %r1;
	and.b32  	%r431, %r430, 1;
	or.b32  	%r432, %r424, %r431;
	setp.gt.u32 	%p158, %r432, 26;
	setp.gt.u32 	%p159, %r8, 28;
	or.pred  	%p160, %p158, %p159;
	mov.f32 	%f872, 0f00000000;
	@%p160 bra 	$L__BB0_68;
	add.s32 	%r433, %r448, 1;
	mul.wide.u32 	%rd96, %r433, 4;
	add.s64 	%rd97, %rd2, %rd96;
	ld.global.nc.f32 	%f872, [%rd97+108];
$L__BB0_68:
	st.shared.f32 	[%r5+20], %f872;
$L__BB0_69:
	@%p1 bra 	$L__BB0_71;
	add.s64 	%rd98, %rd108, %rd11;
	ld.global.nc.f32 	%f590, [%rd98+-12];
	st.shared.f32 	[%r10], %f590;
$L__BB0_71:
	@%p2 bra 	$L__BB0_73;
	add.s64 	%rd99, %rd108, %rd9;
	ld.global.nc.f32 	%f591, [%rd99+12];
	st.shared.f32 	[%r10+4], %f591;
$L__BB0_73:
	@%p3 bra 	$L__BB0_75;
	add.s64 	%rd100, %rd108, %rd8;
	ld.global.nc.f32 	%f592, [%rd100+12];
	st.shared.f32 	[%r10+8], %f592;
$L__BB0_75:
	@%p4 bra 	$L__BB0_77;
	add.s64 	%rd101, %rd108, %rd11;
	ld.global.nc.f32 	%f593, [%rd101+24];
	st.shared.f32 	[%r10+12], %f593;
$L__BB0_77:
	@%p5 bra 	$L__BB0_79;
	add.s64 	%rd102, %rd108, %rd7;
	ld.global.nc.f32 	%f594, [%rd102+12];
	st.shared.f32 	[%r10+16], %f594;
$L__BB0_79:
	bar.sync 	0;
	shl.b32 	%r434, %r2, 4;
	add.s32 	%r435, %r434, %r11;
	shl.b32 	%r436, %r435, 2;
	mov.u32 	%r437, _ZZ24default_function_kernel0E15pad_temp_shared;
	add.s32 	%r438, %r437, %r436;
	ld.shared.f32 	%f595, [%r438];
	ld.shared.f32 	%f596, [%r438+4];
	ld.shared.f32 	%f597, [%r438+8];
	ld.shared.f32 	%f598, [%r438+12];
	ld.shared.f32 	%f599, [%r438+128];
	ld.shared.f32 	%f600, [%r438+132];
	ld.shared.f32 	%f601, [%r438+136];
	ld.shared.f32 	%f602, [%r438+140];
	ld.shared.f32 	%f603, [%r438+256];
	ld.shared.f32 	%f604, [%r438+260];
	ld.shared.f32 	%f605, [%r438+264];
	ld.shared.f32 	%f606, [%r438+268];
	ld.shared.f32 	%f607, [%r438+384];
	ld.shared.f32 	%f608, [%r438+388];
	ld.shared.f32 	%f609, [%r438+392];
	ld.shared.f32 	%f610, [%r438+396];
	mov.u32 	%r439, _ZZ24default_function_kernel0E13kernel_shared;
	mad.lo.s32 	%r440, %r1, 240, %r439;
	ld.shared.f32 	%f611, [%r440];
	ld.shared.f32 	%f612, [%r440+4];
	ld.shared.f32 	%f613, [%r440+8];
	ld.shared.f32 	%f614, [%r440+12];
	ld.shared.f32 	%f615, [%r440+16];
	ld.shared.f32 	%f616, [%r440+20];
	ld.shared.f32 	%f617, [%r440+24];
	ld.shared.f32 	%f618, [%r440+28];
	ld.shared.f32 	%f619, [%r440+32];
	ld.shared.f32 	%f620, [%r440+36];
	ld.shared.f32 	%f621, [%r440+40];
	ld.shared.f32 	%f622, [%r440+44];
	fma.rn.f32 	%f623, %f595, %f611, %f29;
	fma.rn.f32 	%f624, %f596, %f611, %f30;
	fma.rn.f32 	%f625, %f596, %f612, %f623;
	fma.rn.f32 	%f626, %f597, %f612, %f624;
	fma.rn.f32 	%f627, %f597, %f613, %f625;
	fma.rn.f32 	%f628, %f598, %f613, %f626;
	fma.rn.f32 	%f629, %f599, %f614, %f627;
	fma.rn.f32 	%f630, %f600, %f614, %f628;
	fma.rn.f32 	%f631, %f600, %f615, %f629;
	fma.rn.f32 	%f632, %f601, %f615, %f630;
	fma.rn.f32 	%f633, %f601, %f616, %f631;
	fma.rn.f32 	%f634, %f602, %f616, %f632;
	fma.rn.f32 	%f635, %f603, %f617, %f633;
	fma.rn.f32 	%f636, %f604, %f617, %f634;
	fma.rn.f32 	%f637, %f604, %f618, %f635;
	fma.rn.f32 	%f638, %f605, %f618, %f636;
	fma.rn.f32 	%f639, %f605, %f619, %f637;
	fma.rn.f32 	%f640, %f606, %f619, %f638;
	fma.rn.f32 	%f641, %f607, %f620, %f639;
	fma.rn.f32 	%f642, %f608, %f620, %f640;
	fma.rn.f32 	%f643, %f608, %f621, %f641;
	fma.rn.f32 	%f644, %f609, %f621, %f642;
	fma.rn.f32 	%f645, %f609, %f622, %f643;
	fma.rn.f32 	%f646, %f610, %f622, %f644;
	ld.shared.f32 	%f647, [%r438+512];
	ld.shared.f32 	%f648, [%r438+516];
	ld.shared.f32 	%f649, [%r438+520];
	ld.shared.f32 	%f650, [%r438+524];
	ld.shared.f32 	%f651, [%r438+640];
	ld.shared.f32 	%f652, [%r438+644];
	ld.shared.f32 	%f653, [%r438+648];
	ld.shared.f32 	%f654, [%r438+652];
	ld.shared.f32 	%f655, [%r438+768];
	ld.shared.f32 	%f656, [%r438+772];
	ld.shared.f32 	%f657, [%r438+776];
	ld.shared.f32 	%f658, [%r438+780];
	ld.shared.f32 	%f659, [%r438+896];
	ld.shared.f32 	%f660, [%r438+900];
	ld.shared.f32 	%f661, [%r438+904];
	ld.shared.f32 	%f662, [%r438+908];
	ld.shared.f32 	%f663, [%r440+48];
	ld.shared.f32 	%f664, [%r440+52];
	ld.shared.f32 	%f665, [%r440+56];
	ld.shared.f32 	%f666, [%r440+60];
	ld.shared.f32 	%f667, [%r440+64];
	ld.shared.f32 	%f668, [%r440+68];
	ld.shared.f32 	%f669, [%r440+72];
	ld.shared.f32 	%f670, [%r440+76];
	ld.shared.f32 	%f671, [%r440+80];
	ld.shared.f32 	%f672, [%r440+84];
	ld.shared.f32 	%f673, [%r440+88];
	ld.shared.f32 	%f674, [%r440+92];
	fma.rn.f32 	%f675, %f647, %f663, %f645;
	fma.rn.f32 	%f676, %f648, %f663, %f646;
	fma.rn.f32 	%f677, %f648, %f664, %f675;
	fma.rn.f32 	%f678, %f649, %f664, %f676;
	fma.rn.f32 	%f679, %f649, %f665, %f677;
	fma.rn.f32 	%f680, %f650, %f665, %f678;
	fma.rn.f32 	%f681, %f651, %f666, %f679;
	fma.rn.f32 	%f682, %f652, %f666, %f680;
	fma.rn.f32 	%f683, %f652, %f667, %f681;
	fma.rn.f32 	%f684, %f653, %f667, %f682;
	fma.rn.f32 	%f685, %f653, %f668, %f683;
	fma.rn.f32 	%f686, %f654, %f668, %f684;
	fma.rn.f32 	%f687, %f655, %f669, %f685;
	fma.rn.f32 	%f688, %f656, %f669, %f686;
	fma.rn.f32 	%f689, %f656, %f670, %f687;
	fma.rn.f32 	%f690, %f657, %f670, %f688;
	fma.rn.f32 	%f691, %f657, %f671, %f689;
	fma.rn.f32 	%f692, %f658, %f671, %f690;
	fma.rn.f32 	%f693, %f659, %f672, %f691;
	fma.rn.f32 	%f694, %f660, %f672, %f692;
	fma.rn.f32 	%f695, %f660, %f673, %f693;
	fma.rn.f32 	%f696, %f661, %f673, %f694;
	fma.rn.f32 	%f697, %f661, %f674, %f695;
	fma.rn.f32 	%f698, %f662, %f674, %f696;
	ld.shared.f32 	%f699, [%r438+1024];
	ld.shared.f32 	%f700, [%r438+1028];
	ld.shared.f32 	%f701, [%r438+1032];
	ld.shared.f32 	%f702, [%r438+1036];
	ld.shared.f32 	%f703, [%r438+1152];
	ld.shared.f32 	%f704, [%r438+1156];
	ld.shared.f32 	%f705, [%r438+1160];
	ld.shared.f32 	%f706, [%r438+1164];
	ld.shared.f32 	%f707, [%r438+1280];
	ld.shared.f32 	%f708, [%r438+1284];
	ld.shared.f32 	%f709, [%r438+1288];
	ld.shared.f32 	%f710, [%r438+1292];
	ld.shared.f32 	%f711, [%r438+1408];
	ld.shared.f32 	%f712, [%r438+1412];
	ld.shared.f32 	%f713, [%r438+1416];
	ld.shared.f32 	%f714, [%r438+1420];
	ld.shared.f32 	%f715, [%r440+96];
	ld.shared.f32 	%f716, [%r440+100];
	ld.shared.f32 	%f717, [%r440+104];
	ld.shared.f32 	%f718, [%r440+108];
	ld.shared.f32 	%f719, [%r440+112];
	ld.shared.f32 	%f720, [%r440+116];
	ld.shared.f32 	%f721, [%r440+120];
	ld.shared.f32 	%f722, [%r440+124];
	ld.shared.f32 	%f723, [%r440+128];
	ld.shared.f32 	%f724, [%r440+132];
	ld.shared.f32 	%f725, [%r440+136];
	ld.shared.f32 	%f726, [%r440+140];
	fma.rn.f32 	%f727, %f699, %f715, %f697;
	fma.rn.f32 	%f728, %f700, %f715, %f698;
	fma.rn.f32 	%f729, %f700, %f716, %f727;
	fma.rn.f32 	%f730, %f701, %f716, %f728;
	fma.rn.f32 	%f731, %f701, %f717, %f729;
	fma.rn.f32 	%f732, %f702, %f717, %f730;
	fma.rn.f32 	%f733, %f703, %f718, %f731;
	fma.rn.f32 	%f734, %f704, %f718, %f732;
	fma.rn.f32 	%f735, %f704, %f719, %f733;
	fma.rn.f32 	%f736, %f705, %f719, %f734;
	fma.rn.f32 	%f737, %f705, %f720, %f735;
	fma.rn.f32 	%f738, %f706, %f720, %f736;
	fma.rn.f32 	%f739, %f707, %f721, %f737;
	fma.rn.f32 	%f740, %f708, %f721, %f738;
	fma.rn.f32 	%f741, %f708, %f722, %f739;
	fma.rn.f32 	%f742, %f709, %f722, %f740;
	fma.rn.f32 	%f743, %f709, %f723, %f741;
	fma.rn.f32 	%f744, %f710, %f723, %f742;
	fma.rn.f32 	%f745, %f711, %f724, %f743;
	fma.rn.f32 	%f746, %f712, %f724, %f744;
	fma.rn.f32 	%f747, %f712, %f725, %f745;
	fma.rn.f32 	%f748, %f713, %f725, %f746;
	fma.rn.f32 	%f749, %f713, %f726, %f747;
	fma.rn.f32 	%f750, %f714, %f726, %f748;
	ld.shared.f32 	%f751, [%r438+1536];
	ld.shared.f32 	%f752, [%r438+1540];
	ld.shared.f32 	%f753, [%r438+1544];
	ld.shared.f32 	%f754, [%r438+1548];
	ld.shared.f32 	%f755, [%r438+1664];
	ld.shared.f32 	%f756, [%r438+1668];
	ld.shared.f32 	%f757, [%r438+1672];
	ld.shared.f32 	%f758, [%r438+1676];
	ld.shared.f32 	%f759, [%r438+1792];
	ld.shared.f32 	%f760, [%r438+1796];
	ld.shared.f32 	%f761, [%r438+1800];
	ld.shared.f32 	%f762, [%r438+1804];
	ld.shared.f32 	%f763, [%r438+1920];
	ld.shared.f32 	%f764, [%r438+1924];
	ld.shared.f32 	%f765, [%r438+1928];
	ld.shared.f32 	%f766, [%r438+1932];
	ld.shared.f32 	%f767, [%r440+144];
	ld.shared.f32 	%f768, [%r440+148];
	ld.shared.f32 	%f769, [%r440+152];
	ld.shared.f32 	%f770, [%r440+156];
	ld.shared.f32 	%f771, [%r440+160];
	ld.shared.f32 	%f772, [%r440+164];
	ld.shared.f32 	%f773, [%r440+168];
	ld.shared.f32 	%f774, [%r440+172];
	ld.shared.f32 	%f775, [%r440+176];
	ld.shared.f32 	%f776, [%r440+180];
	ld.shared.f32 	%f777, [%r440+184];
	ld.shared.f32 	%f778, [%r440+188];
	fma.rn.f32 	%f779, %f751, %f767, %f749;
	fma.rn.f32 	%f780, %f752, %f767, %f750;
	fma.rn.f32 	%f781, %f752, %f768, %f779;
	fma.rn.f32 	%f782, %f753, %f768, %f780;
	fma.rn.f32 	%f783, %f753, %f769, %f781;
	fma.rn.f32 	%f784, %f754, %f769, %f782;
	fma.rn.f32 	%f785, %f755, %f770, %f783;
	fma.rn.f32 	%f786, %f756, %f770, %f784;
	fma.rn.f32 	%f787, %f756, %f771, %f785;
	fma.rn.f32 	%f788, %f757, %f771, %f786;
	fma.rn.f32 	%f789, %f757, %f772, %f787;
	fma.rn.f32 	%f790, %f758, %f772, %f788;
	fma.rn.f32 	%f791, %f759, %f773, %f789;
	fma.rn.f32 	%f792, %f760, %f773, %f790;
	fma.rn.f32 	%f793, %f760, %f774, %f791;
	fma.rn.f32 	%f794, %f761, %f774, %f792;
	fma.rn.f32 	%f795, %f761, %f775, %f793;
	fma.rn.f32 	%f796, %f762, %f775, %f794;
	fma.rn.f32 	%f797, %f763, %f776, %f795;
	fma.rn.f32 	%f798, %f764, %f776, %f796;
	fma.rn.f32 	%f799, %f764, %f777, %f797;
	fma.rn.f32 	%f800, %f765, %f777, %f798;
	fma.rn.f32 	%f801, %f765, %f778, %f799;
	fma.rn.f32 	%f802, %f766, %f778, %f800;
	ld.shared.f32 	%f803, [%r438+2048];
	ld.shared.f32 	%f804, [%r438+2052];
	ld.shared.f32 	%f805, [%r438+2056];
	ld.shared.f32 	%f806, [%r438+2060];
	ld.shared.f32 	%f807, [%r438+2176];
	ld.shared.f32 	%f808, [%r438+2180];
	ld.shared.f32 	%f809, [%r438+2184];
	ld.shared.f32 	%f810, [%r438+2188];
	ld.shared.f32 	%f811, [%r438+2304];
	ld.shared.f32 	%f812, [%r438+2308];
	ld.shared.f32 	%f813, [%r438+2312];
	ld.shared.f32 	%f814, [%r438+2316];
	ld.shared.f32 	%f815, [%r438+2432];
	ld.shared.f32 	%f816, [%r438+2436];
	ld.shared.f32 	%f817, [%r438+2440];
	ld.shared.f32 	%f818, [%r438+2444];
	ld.shared.f32 	%f819, [%r440+192];
	ld.shared.f32 	%f820, [%r440+196];
	ld.shared.f32 	%f821, [%r440+200];
	ld.shared.f32 	%f822, [%r440+204];
	ld.shared.f32 	%f823, [%r440+208];
	ld.shared.f32 	%f824, [%r440+212];
	ld.shared.f32 	%f825, [%r440+216];
	ld.shared.f32 	%f826, [%r440+220];
	ld.shared.f32 	%f827, [%r440+224];
	ld.shared.f32 	%f828, [%r440+228];
	ld.shared.f32 	%f829, [%r440+232];
	ld.shared.f32 	%f830, [%r440+236];
	fma.rn.f32 	%f831, %f803, %f819, %f801;
	fma.rn.f32 	%f832, %f804, %f819, %f802;
	fma.rn.f32 	%f833, %f804, %f820, %f831;
	fma.rn.f32 	%f834, %f805, %f820, %f832;
	fma.rn.f32 	%f835, %f805, %f821, %f833;
	fma.rn.f32 	%f836, %f806, %f821, %f834;
	fma.rn.f32 	%f837, %f807, %f822, %f835;
	fma.rn.f32 	%f838, %f808, %f822, %f836;
	fma.rn.f32 	%f839, %f808, %f823, %f837;
	fma.rn.f32 	%f840, %f809, %f823, %f838;
	fma.rn.f32 	%f841, %f809, %f824, %f839;
	fma.rn.f32 	%f842, %f810, %f824, %f840;
	fma.rn.f32 	%f843, %f811, %f825, %f841;
	fma.rn.f32 	%f844, %f812, %f825, %f842;
	fma.rn.f32 	%f845, %f812, %f826, %f843;
	fma.rn.f32 	%f846, %f813, %f826, %f844;
	fma.rn.f32 	%f847, %f813, %f827, %f845;
	fma.rn.f32 	%f848, %f814, %f827, %f846;
	fma.rn.f32 	%f849, %f815, %f828, %f847;
	fma.rn.f32 	%f850, %f816, %f828, %f848;
	fma.rn.f32 	%f851, %f816, %f829, %f849;
	fma.rn.f32 	%f852, %f817, %f829, %f850;
	fma.rn.f32 	%f853, %f817, %f830, %f851;
	fma.rn.f32 	%f854, %f818, %f830, %f852;
	add.s32 	%r455, %r455, 1;
	add.s64 	%rd108, %rd108, 720;
	add.s32 	%r454, %r454, 15680;
	add.s32 	%r453, %r453, 15680;
	add.s32 	%r452, %r452, 15680;
	add.s32 	%r451, %r451, 15680;
	add.s32 	%r450, %r450, 15680;
	add.s32 	%r449, %r449, 15680;
	add.s64 	%rd107, %rd107, 62720;
	add.s32 	%r448, %r448, 15680;
	add.s32 	%r447, %r447, 15680;
	setp.ne.s32 	%p161, %r455, 8;
	@%p161 bra 	$L__BB0_1;
	ld.param.u64 	%rd106, [default_function_kernel0_param_2];
	cvta.to.global.u64 	%rd103, %rd106;
	mul.lo.s32 	%r441, %r1, 784;
	mad.lo.s32 	%r442, %r9, 6272, %r441;
	add.s32 	%r443, %r442, %r4;
	mad.lo.s32 	%r444, %r2, 28, %r443;
	add.s32 	%r445, %r444, %r3;
	add.s32 	%r446, %r445, %r11;
	mul.wide.u32 	%rd104, %r446, 4;
	add.s64 	%rd105, %rd103, %rd104;
	st.global.f32 	[%rd105], %f853;
	st.global.f32 	[%rd105+4], %f854;
	ret;

}


// ===== COMPILED SASS (sm_100) =====

	.target	sm_100

	.elftype	@"ET_EXEC"


//--------------------- .note.nv.tkinfo           --------------------------
	.section	.note.nv.tkinfo,"",@"SHT_NOTE"
	.sectionflags	@"SHF_NOTE_NV_TKINFO"
	.tkinfo
        /*0018*/ 	.word	0x00000002
        /*0030*/ 	.string	""
        /*0030*/ 	.string	"ptxas"
        /*0030*/ 	.string	"Cuda compilation tools, release 13.0, V13.0.88"
        /*0030*/ 	.string	"Build cuda_13.0.r13.0/compiler.36424714_0"
        /*0030*/ 	.string	"-arch sm_100 -m 64 "



//--------------------- .note.nv.cuinfo           --------------------------
	.section	.note.nv.cuinfo,"",@"SHT_NOTE"
	.sectionflags	@"SHF_NOTE_NV_CUINFO"
        /*0018*/ 	.short	0x0002
        /*001a*/ 	.short	0x0064
        /*001c*/ 	.short	0x0082
	.zero		2


//--------------------- .nv.info                  --------------------------
	.section	.nv.info,"",@"SHT_CUDA_INFO"
	.align	4


	//----- nvinfo : EIATTR_REGCOUNT
	.align		4
        /*0000*/ 	.byte	0x04, 0x2f
        /*0002*/ 	.short	(.L_1 - .L_0)
	.align		4
.L_0:
        /*0004*/ 	.word	index@(default_function_kernel0)
        /*0008*/ 	.word	0x00000047


	//----- nvinfo : EIATTR_FRAME_SIZE
	.align		4
.L_1:
        /*000c*/ 	.byte	0x04, 0x11
        /*000e*/ 	.short	(.L_3 - .L_2)
	.align		4
.L_2:
        /*0010*/ 	.word	index@(default_function_kernel0)
        /*0014*/ 	.word	0x00000000


	//----- nvinfo : EIATTR_MIN_STACK_SIZE
	.align		4
.L_3:
        /*0018*/ 	.byte	0x04, 0x12
        /*001a*/ 	.short	(.L_5 - .L_4)
	.align		4
.L_4:
        /*001c*/ 	.word	index@(default_function_kernel0)
        /*0020*/ 	.word	0x00000000
.L_5:


//--------------------- .nv.compat                --------------------------
	.section	.nv.compat,"",@"SHT_CUDA_COMPAT_INFO"
	.align	4
        /*0000*/ 	.byte	0x02, 0x09, 0x00, 0x00, 0x02, 0x02, 0x01, 0x00, 0x02, 0x05, 0x05, 0x00, 0x03, 0x07, 0x01, 0x01
        /*0010*/ 	.byte	0x02, 0x03, 0x00, 0x00, 0x02, 0x06, 0x01, 0x00, 0x04, 0x0b, 0x08, 0x00, 0x09, 0x00, 0x00, 0x00
        /*0020*/ 	.byte	0x00, 0x00, 0x00, 0x00


//--------------------- .nv.info.default_function_kernel0 --------------------------
	.section	.nv.info.default_function_kernel0,"",@"SHT_CUDA_INFO"
	.sectionflags	@""
	.align	4


	//----- nvinfo : EIATTR_CUDA_API_VERSION
	.align		4
        /*0000*/ 	.byte	0x04, 0x37
        /*0002*/ 	.short	(.L_7 - .L_6)
.L_6:
        /*0004*/ 	.word	0x00000082


	//----- nvinfo : EIATTR_KPARAM_INFO
	.align		4
.L_7:
        /*0008*/ 	.byte	0x04, 0x17
        /*000a*/ 	.short	(.L_9 - .L_8)
.L_8:
        /*000c*/ 	.word	0x00000000
        /*0010*/ 	.short	0x0002
        /*0012*/ 	.short	0x0010
        /*0014*/ 	.byte	0x00, 0xf5, 0x21, 0x00


	//----- nvinfo : EIATTR_KPARAM_INFO
	.align		4
.L_9:
        /*0018*/ 	.byte	0x04, 0x17
        /*001a*/ 	.short	(.L_11 - .L_10)
.L_10:
        /*001c*/ 	.word	0x00000000
        /*0020*/ 	.short	0x0001
        /*0022*/ 	.short	0x0008
        /*0024*/ 	.byte	0x00, 0xf5, 0x21, 0x00


	//----- nvinfo : EIATTR_KPARAM_INFO
	.align		4
.L_11:
        /*0028*/ 	.byte	0x04, 0x17
        /*002a*/ 	.short	(.L_13 - .L_12)
.L_12:
        /*002c*/ 	.word	0x00000000
        /*0030*/ 	.short	0x0000
        /*0032*/ 	.short	0x0000
        /*0034*/ 	.byte	0x00, 0xf5, 0x21, 0x00


	//----- nvinfo : EIATTR_SPARSE_MMA_MASK
	.align		4
.L_13:
        /*0038*/ 	.byte	0x03, 0x50
        /*003a*/ 	.short	0x0000


	//----- nvinfo : EIATTR_MAXREG_COUNT
	.align		4
        /*003c*/ 	.byte	0x03, 0x1b
        /*003e*/ 	.short	0x00ff


	//----- nvinfo : EIATTR_NUM_BARRIERS
	.align		4
        /*0040*/ 	.byte	0x02, 0x4c
        /*0042*/ 	.byte	0x01
	.zero		1


	//----- nvinfo : EIATTR_MERCURY_ISA_VERSION
	.align		4
        /*0044*/ 	.byte	0x03, 0x5f
        /*0046*/ 	.short	0x0101


	//----- nvinfo : EIATTR_VRC_CTA_INIT_COUNT
	.align		4
        /*0048*/ 	.byte	0x02, 0x4a
	.zero		1
	.zero		1


	//----- nvinfo : EIATTR_EXIT_INSTR_OFFSETS
	.align		4
        /*004c*/ 	.byte	0x04, 0x1c
        /*004e*/ 	.short	(.L_15 - .L_14)


	//   ....[0]....
.L_14:
        /*0050*/ 	.word	0x000046d0


	//----- nvinfo : EIATTR_CRS_STACK_SIZE
	.align		4
.L_15:
        /*0054*/ 	.byte	0x04, 0x1e
        /*0056*/ 	.short	(.L_17 - .L_16)
.L_16:
        /*0058*/ 	.word	0x00000000


	//----- nvinfo : EIATTR_CBANK_PARAM_SIZE
	.align		4
.L_17:
        /*005c*/ 	.byte	0x03, 0x19
        /*005e*/ 	.short	0x0018


	//----- nvinfo : EIATTR_PARAM_CBANK
	.align		4
        /*0060*/ 	.byte	0x04, 0x0a
        /*0062*/ 	.short	(.L_19 - .L_18)
	.align		4
.L_18:
        /*0064*/ 	.word	index@(.nv.constant0.default_function_kernel0)
        /*0068*/ 	.short	0x0380
        /*006a*/ 	.short	0x0018


	//----- nvinfo : EIATTR_SW_WAR
	.align		4
.L_19:
        /*006c*/ 	.byte	0x04, 0x36
        /*006e*/ 	.short	(.L_21 - .L_20)
.L_20:
        /*0070*/ 	.word	0x00000008
.L_21:


//--------------------- .nv.callgraph             --------------------------
	.section	.nv.callgraph,"",@"SHT_CUDA_CALLGRAPH"
	.align	4
	.sectionentsize	8
	.align		4
        /*0000*/ 	.word	0x00000000
	.align		4
        /*0004*/ 	.word	0xffffffff
	.align		4
        /*0008*/ 	.word	0x00000000
	.align		4
        /*000c*/ 	.word	0xfffffffe
	.align		4
        /*0010*/ 	.word	0x00000000
	.align		4
        /*0014*/ 	.word	0xfffffffd
	.align		4
        /*0018*/ 	.word	0x00000000
	.align		4
        /*001c*/ 	.word	0xfffffffc


//--------------------- .text.default_function_kernel0 --------------------------
	.section	.text.default_function_kernel0,"ax",@progbits
	.align	128
        .global         default_function_kernel0
        .type           default_function_kernel0,@function
        .size           default_function_kernel0,(.L_x_26 - default_function_kernel0)
        .other          default_function_kernel0,@"STO_CUDA_ENTRY STV_DEFAULT"
default_function_kernel0:
.text.default_function_kernel0:
[----:B------:R-:W-:Y:S01]  /*0000*/  LDC R1, c[0x0][0x37c] ;  /* 0x0000df00ff017b82 */ /* 0x000fe20000000800 */
[----:B------:R-:W0:Y:S01]  /*0010*/  S2R R7, SR_TID.X ;  /* 0x0000000000077919 */ /* 0x000e220000002100 */
[----:B------:R-:W1:Y:S06]  /*0020*/  LDCU.64 UR4, c[0x0][0x380] ;  /* 0x00007000ff0477ac */ /* 0x000e6c0008000a00 */
[----:B------:R-:W2:Y:S01]  /*0030*/  S2UR UR6, SR_CgaCtaId ;  /* 0x00000000000679c3 */ /* 0x000ea20000008800 */
[----:B------:R-:W-:Y:S01]  /*0040*/  MOV R43, RZ ;  /* 0x000000ff002b7202 */ /* 0x000fe20000000f00 */
[----:B------:R-:W3:Y:S01]  /*0050*/  S2R R17, SR_TID.Y ;  /* 0x0000000000117919 */ /* 0x000ee20000002200 */
[----:B------:R-:W4:Y:S01]  /*0060*/  LDCU.64 UR10, c[0x0][0x358] ;  /* 0x00006b00ff0a77ac */ /* 0x000f220008000a00 */
[----:B------:R-:W5:Y:S01]  /*0070*/  S2R R28, SR_TID.Z ;  /* 0x00000000001c7919 */ /* 0x000f620000002300 */
[----:B------:R-:W0:Y:S01]  /*0080*/  LDCU.64 UR12, c[0x0][0x388] ;  /* 0x00007100ff0c77ac */ /* 0x000e220008000a00 */
[----:B------:R-:W4:Y:S01]  /*0090*/  S2R R15, SR_CTAID.Z ;  /* 0x00000000000f7919 */ /* 0x000f220000002700 */
[----:B------:R-:W4:Y:S01]  /*00a0*/  S2R R58, SR_CTAID.Y ;  /* 0x00000000003a7919 */ /* 0x000f220000002600 */
[----:B-1----:R-:W-:Y:S01]  /*00b0*/  UIADD3 UR7, UP0, UPT, UR4, 0x70, URZ ;  /* 0x0000007004077890 */ /* 0x002fe2000ff1e0ff */
[----:B------:R-:W1:Y:S02]  /*00c0*/  S2R R59, SR_CTAID.X ;  /* 0x00000000003b7919 */ /* 0x000e640000002500 */
[----:B------:R-:W-:Y:S01]  /*00d0*/  UMOV UR4, 0x400 ;  /* 0x0000040000047882 */ /* 0x000fe20000000000 */
[----:B------:R-:W-:-:S02]  /*00e0*/  UIADD3.X UR8, UPT, UPT, URZ, UR5, URZ, UP0, !UPT ;  /* 0x00000005ff087290 */ /* 0x000fc400087fe4ff */
[----:B------:R-:W-:Y:S02]  /*00f0*/  UIADD3 UR5, UPT, UPT, UR4, 0xa00, URZ ;  /* 0x00000a0004057890 */ /* 0x000fe4000fffe0ff */
[----:B--2---:R-:W-:Y:S02]  /*0100*/  ULEA UR4, UR6, UR4, 0x18 ;  /* 0x0000000406047291 */ /* 0x004fe4000f8ec0ff */
[----:B------:R-:W-:Y:S01]  /*0110*/  ULEA UR5, UR6, UR5, 0x18 ;  /* 0x0000000506057291 */ /* 0x000fe2000f8ec0ff */
[C---:B0-----:R-:W-:Y:S02]  /*0120*/  LEA R0, R7.reuse, R7, 0x2 ;  /* 0x0000000707007211 */ /* 0x041fe400078e10ff */
[----:B------:R-:W-:Y:S02]  /*0130*/  PRMT R6, R7, 0x9910, RZ ;  /* 0x0000991007067816 */ /* 0x000fe400000000ff */
[C---:B------:R-:W-:Y:S01]  /*0140*/  LOP3.LUT R2, R0.reuse, 0xffff, RZ, 0xc0, !PT ;  /* 0x0000ffff00027812 */ /* 0x040fe200078ec0ff */
[C---:B---3--:R-:W-:Y:S01]  /*0150*/  IMAD R8, R17.reuse, 0xa, RZ ;  /* 0x0000000a11087824 */ /* 0x048fe200078e02ff */
[C---:B------:R-:W-:Y:S01]  /*0160*/  SHF.L.U32 R14, R17.reuse, 0x3, RZ ;  /* 0x00000003110e7819 */ /* 0x040fe200000006ff */
[----:B------:R-:W-:Y:S01]  /*0170*/  IMAD R53, R17, 0x1e, R0 ;  /* 0x0000001e11357824 */ /* 0x000fe200078e0200 */
[----:B------:R-:W-:Y:S01]  /*0180*/  IADD3 R20, PT, PT, R0, 0x1, RZ ;  /* 0x0000000100147810 */ /* 0x000fe20007ffe0ff */
[----:B------:R-:W-:Y:S01]  /*0190*/  IMAD R2, R2, 0x5556, RZ ;  /* 0x0000555602027824 */ /* 0x000fe200078e02ff */
[----:B------:R-:W-:Y:S01]  /*01a0*/  PRMT R4, R14, 0x9910, RZ ;  /* 0x000099100e047816 */ /* 0x000fe200000000ff */
[----:B------:R-:W-:Y:S01]  /*01b0*/  IMAD R14, R7, 0x6, R14 ;  /* 0x00000006070e7824 */ /* 0x000fe200078e020e */
[C---:B------:R-:W-:Y:S01]  /*01c0*/  IADD3 R16, PT, PT, R0.reuse, 0x2, RZ ;  /* 0x0000000200107810 */ /* 0x040fe20007ffe0ff */
[----:B------:R-:W-:Y:S01]  /*01d0*/  IMAD.HI.U32 R19, R0, 0x55555556, RZ ;  /* 0x5555555600137827 */ /* 0x000fe200078e00ff */
[----:B------:R-:W-:-:S02]  /*01e0*/  SHF.R.U32.HI R29, RZ, 0x10, R2 ;  /* 0x00000010ff1d7819 */ /* 0x000fc40000011602 */
[----:B------:R-:W-:Y:S01]  /*01f0*/  ISETP.GT.U32.AND P4, PT, R7, 0x5, PT ;  /* 0x000000050700780c */ /* 0x000fe20003f84070 */
[----:B-----5:R-:W-:Y:S01]  /*0200*/  IMAD R2, R28, 0x14, R8 ;  /* 0x000000141c027824 */ /* 0x020fe200078e0208 */
[----:B------:R-:W-:Y:S01]  /*0210*/  IADD3 R9, PT, PT, R8, R29, RZ ;  /* 0x0000001d08097210 */ /* 0x000fe20007ffe0ff */
[----:B------:R-:W-:Y:S01]  /*0220*/  IMAD.HI.U32 R13, R16, 0x55555556, RZ ;  /* 0x55555556100d7827 */ /* 0x000fe200078e00ff */
[----:B----4-:R-:W-:Y:S02]  /*0230*/  LEA R10, R15, R28, 0x3 ;  /* 0x0000001c0f0a7211 */ /* 0x010fe400078e18ff */
[----:B------:R-:W-:Y:S01]  /*0240*/  LOP3.LUT R3, R9, 0xffff, RZ, 0xc0, !PT ;  /* 0x0000ffff09037812 */ /* 0x000fe200078ec0ff */
[----:B------:R-:W-:Y:S01]  /*0250*/  IMAD.HI.U32 R7, R20, 0x55555556, RZ ;  /* 0x5555555614077827 */ /* 0x000fe200078e00ff */
[----:B------:R-:W-:Y:S02]  /*0260*/  IADD3 R24, PT, PT, R29, R2, RZ ;  /* 0x000000021d187210 */ /* 0x000fe40007ffe0ff */
[----:B------:R-:W-:Y:S01]  /*0270*/  IADD3 R22, PT, PT, R0, 0x4, RZ ;  /* 0x0000000400167810 */ /* 0x000fe20007ffe0ff */
[----:B------:R-:W-:Y:S01]  /*0280*/  IMAD R5, R3, 0x6667, RZ ;  /* 0x0000666703057824 */ /* 0x000fe200078e02ff */
[----:B------:R-:W-:Y:S01]  /*0290*/  MOV R3, R4 ;  /* 0x0000000400037202 */ /* 0x000fe20000000f00 */
[----:B-1----:R-:W-:Y:S01]  /*02a0*/  IMAD R59, R59, 0xe, RZ ;  /* 0x0000000e3b3b7824 */ /* 0x002fe200078e02ff */
[----:B------:R-:W-:Y:S01]  /*02b0*/  ISETP.GT.U32.AND P0, PT, R24, 0x9f, PT ;  /* 0x0000009f1800780c */ /* 0x000fe20003f04070 */
[----:B------:R-:W-:Y:S01]  /*02c0*/  IMAD.HI.U32 R11, R22, 0x55555556, RZ ;  /* 0x55555556160b7827 */ /* 0x000fe200078e00ff */
[----:B------:R-:W-:-:S02]  /*02d0*/  LEA.HI R4, R5, R28, RZ, 0xd ;  /* 0x0000001c05047211 */ /* 0x000fc400078f68ff */
[----:B------:R-:W-:Y:S01]  /*02e0*/  LOP3.LUT R5, R16, 0xffff, RZ, 0xc0, !PT ;  /* 0x0000ffff10057812 */ /* 0x000fe200078ec0ff */
[----:B------:R-:W-:Y:S01]  /*02f0*/  IMAD R3, R6, 0x6, R3 ;  /* 0x0000000606037824 */ /* 0x000fe200078e0203 */
[----:B------:R-:W-:Y:S02]  /*0300*/  ISETP.GT.U32.OR P5, PT, R4, 0x7, P0 ;  /* 0x000000070400780c */ /* 0x000fe400007a4470 */
[----:B------:R-:W-:Y:S01]  /*0310*/  LOP3.LUT R4, R20, 0xffff, RZ, 0xc0, !PT ;  /* 0x0000ffff14047812 */ /* 0x000fe200078ec0ff */
[----:B------:R-:W-:Y:S02]  /*0320*/  IMAD R21, R5, 0x5556, RZ ;  /* 0x0000555605157824 */ /* 0x000fe400078e02ff */
[----:B------:R-:W-:Y:S01]  /*0330*/  HFMA2 R5, -RZ, RZ, 0, 0 ;  /* 0x00000000ff057431 */ /* 0x000fe200000001ff */
[----:B------:R-:W-:Y:S01]  /*0340*/  LEA R10, R10, R17, 0x4 ;  /* 0x000000110a0a7211 */ /* 0x000fe200078e20ff */
[----:B------:R-:W-:Y:S01]  /*0350*/  IMAD R23, R4, 0x5556, RZ ;  /* 0x0000555604177824 */ /* 0x000fe200078e02ff */
[----:B------:R-:W-:-:S02]  /*0360*/  ISETP.GT.U32.OR P0, PT, R53, 0x3b, P4 ;  /* 0x0000003b3500780c */ /* 0x000fc40002704470 */
[C---:B------:R-:W-:Y:S01]  /*0370*/  ISETP.GT.U32.OR P1, PT, R53.reuse, 0x3a, P4 ;  /* 0x0000003a3500780c */ /* 0x040fe20002724470 */
[----:B------:R-:W-:Y:S01]  /*0380*/  IMAD R4, R10, 0x5a, RZ ;  /* 0x0000005a0a047824 */ /* 0x000fe200078e02ff */
[----:B------:R-:W-:Y:S02]  /*0390*/  SHF.R.U32.HI R23, RZ, 0x10, R23 ;  /* 0x00000010ff177819 */ /* 0x000fe40000011617 */
[----:B------:R-:W-:Y:S01]  /*03a0*/  ISETP.GT.U32.OR P2, PT, R53, 0x38, P4 ;  /* 0x000000383500780c */ /* 0x000fe20002744470 */
[--C-:B------:R-:W-:Y:S01]  /*03b0*/  IMAD.WIDE.U32 R10, R11, 0x9, R4.reuse ;  /* 0x000000090b0a7825 */ /* 0x100fe200078e0004 */
[----:B------:R-:W-:Y:S02]  /*03c0*/  IADD3 R6, PT, PT, R8, R23, RZ ;  /* 0x0000001708067210 */ /* 0x000fe40007ffe0ff */
[----:B------:R-:W-:Y:S01]  /*03d0*/  ISETP.GT.U32.OR P3, PT, R53, 0x39, P4 ;  /* 0x000000393500780c */ /* 0x000fe20002764470 */
[----:B------:R-:W-:Y:S01]  /*03e0*/  IMAD.WIDE.U32 R12, R13, 0x9, R4 ;  /* 0x000000090d0c7825 */ /* 0x000fe200078e0004 */
[----:B------:R-:W-:-:S02]  /*03f0*/  LOP3.LUT R18, R6, 0xffff, RZ, 0xc0, !PT ;  /* 0x0000ffff06127812 */ /* 0x000fc400078ec0ff */
[----:B------:R-:W-:Y:S01]  /*0400*/  ISETP.GT.U32.OR P4, PT, R53, 0x37, P4 ;  /* 0x000000373500780c */ /* 0x000fe20002784470 */
[----:B------:R-:W-:Y:S01]  /*0410*/  IMAD R53, R28, 0x3c, R53 ;  /* 0x0000003c1c357824 */ /* 0x000fe200078e0235 */
[----:B------:R-:W-:Y:S01]  /*0420*/  IADD3 R26, PT, PT, R2, R23, RZ ;  /* 0x00000017021a7210 */ /* 0x000fe20007ffe0ff */
[----:B------:R-:W-:Y:S01]  /*0430*/  IMAD R25, R18, 0x6667, RZ ;  /* 0x0000666712197824 */ /* 0x000fe200078e02ff */
[----:B------:R-:W-:Y:S01]  /*0440*/  SHF.R.U32.HI R21, RZ, 0x10, R21 ;  /* 0x00000010ff157819 */ /* 0x000fe20000011615 */
[--C-:B------:R-:W-:Y:S01]  /*0450*/  IMAD.WIDE.U32 R6, R7, 0x9, R4.reuse ;  /* 0x0000000907067825 */ /* 0x100fe200078e0004 */
[----:B------:R-:W-:Y:S02]  /*0460*/  ISETP.GT.U32.OR P6, PT, R53, 0x1df, P5 ;  /* 0x000001df3500780c */ /* 0x000fe40002fc4470 */
[----:B------:R-:W-:Y:S01]  /*0470*/  ISETP.GT.U32.AND P5, PT, R26, 0x9f, PT ;  /* 0x0000009f1a00780c */ /* 0x000fe20003fa4070 */
[----:B------:R-:W-:Y:S01]  /*0480*/  IMAD.WIDE.U32 R18, R19, 0x9, R4 ;  /* 0x0000000913127825 */ /* 0x000fe200078e0004 */
[----:B------:R-:W-:-:S02]  /*0490*/  LEA.HI R5, R25, R28, RZ, 0xd ;  /* 0x0000001c19057211 */ /* 0x000fc400078f68ff */
[----:B------:R-:W-:Y:S01]  /*04a0*/  PLOP3.LUT P0, PT, P6, P0, PT, 0xf8, 0x8f ;  /* 0x00000000008f781c */ /* 0x000fe20003701f70 */
[--C-:B------:R-:W-:Y:S01]  /*04b0*/  IMAD R34, R23, 0x9, R4.reuse ;  /* 0x0000000917227824 */ /* 0x100fe200078e0204 */
[----:B------:R-:W-:Y:S01]  /*04c0*/  ISETP.GT.U32.AND P6, PT, R24, 0x9e, PT ;  /* 0x0000009e1800780c */ /* 0x000fe20003fc4070 */
[--C-:B------:R-:W-:Y:S01]  /*04d0*/  IMAD R52, R29, 0x9, R4.reuse ;  /* 0x000000091d347824 */ /* 0x100fe200078e0204 */
[----:B------:R-:W-:Y:S02]  /*04e0*/  IADD3 R9, PT, PT, R9, 0x1, RZ ;  /* 0x0000000109097810 */ /* 0x000fe40007ffe0ff */
[----:B------:R-:W-:Y:S01]  /*04f0*/  PRMT R24, R23, 0x9910, RZ ;  /* 0x0000991017187816 */ /* 0x000fe200000000ff */
[----:B------:R-:W-:Y:S01]  /*0500*/  IMAD R23, R21, 0x9, R4 ;  /* 0x0000000915177824 */ /* 0x000fe200078e0204 */
[----:B------:R-:W-:Y:S02]  /*0510*/  ISETP.GT.U32.OR P5, PT, R5, 0x7, P5 ;  /* 0x000000070500780c */ /* 0x000fe40002fa4470 */
[----:B------:R-:W-:-:S02]  /*0520*/  IADD3 R5, PT, PT, R8, R21, RZ ;  /* 0x0000001508057210 */ /* 0x000fc40007ffe0ff */
[----:B------:R-:W-:Y:S02]  /*0530*/  LOP3.LUT R25, R9, 0xffff, RZ, 0xc0, !PT ;  /* 0x0000ffff09197812 */ /* 0x000fe400078ec0ff */
[----:B------:R-:W-:Y:S02]  /*0540*/  MOV R9, R24 ;  /* 0x0000001800097202 */ /* 0x000fe40000000f00 */
[----:B------:R-:W-:Y:S01]  /*0550*/  ISETP.GT.U32.OR P5, PT, R53, 0x1de, P5 ;  /* 0x000001de3500780c */ /* 0x000fe20002fa4470 */
[----:B------:R-:W-:Y:S01]  /*0560*/  IMAD R27, R25, 0x6667, RZ ;  /* 0x00006667191b7824 */ /* 0x000fe200078e02ff */
[----:B------:R-:W-:Y:S02]  /*0570*/  IADD3 R26, PT, PT, R2, R21, RZ ;  /* 0x00000015021a7210 */ /* 0x000fe40007ffe0ff */
[----:B------:R-:W-:Y:S02]  /*0580*/  LOP3.LUT R24, R5, 0xffff, RZ, 0xc0, !PT ;  /* 0x0000ffff05187812 */ /* 0x000fe400078ec0ff */
[----:B------:R-:W-:-:S02]  /*0590*/  LEA R5, R9, R9, 0x1 ;  /* 0x0000000909057211 */ /* 0x000fc400078e08ff */
[----:B------:R-:W-:Y:S01]  /*05a0*/  PLOP3.LUT P1, PT, P5, P1, PT, 0xf8, 0x8f ;  /* 0x00000000008f781c */ /* 0x000fe20002f23f70 */
[----:B------:R-:W-:Y:S01]  /*05b0*/  IMAD R25, R24, 0x6667, RZ ;  /* 0x0000666718197824 */ /* 0x000fe200078e02ff */
[----:B------:R-:W-:Y:S02]  /*05c0*/  ISETP.GT.U32.AND P5, PT, R26, 0x9f, PT ;  /* 0x0000009f1a00780c */ /* 0x000fe40003fa4070 */
[----:B------:R-:W-:Y:S02]  /*05d0*/  PRMT R26, R21, 0x9910, RZ ;  /* 0x00009910151a7816 */ /* 0x000fe400000000ff */
[----:B------:R-:W-:Y:S02]  /*05e0*/  IADD3 R49, PT, PT, RZ, -R5, RZ ;  /* 0x80000005ff317210 */ /* 0x000fe40007ffe0ff */
[----:B------:R-:W-:Y:S02]  /*05f0*/  LEA.HI R9, R27, R28, RZ, 0xd ;  /* 0x0000001c1b097211 */ /* 0x000fe400078f68ff */
[----:B------:R-:W-:-:S02]  /*0600*/  LOP3.LUT R24, R22, 0xffff, RZ, 0xc0, !PT ;  /* 0x0000ffff16187812 */ /* 0x000fc400078ec0ff */
[----:B------:R-:W-:Y:S02]  /*0610*/  MOV R22, R26 ;  /* 0x0000001a00167202 */ /* 0x000fe40000000f00 */
[----:B------:R-:W-:Y:S01]  /*0620*/  PRMT R49, R49, 0x7710, RZ ;  /* 0x0000771031317816 */ /* 0x000fe200000000ff */
[----:B------:R-:W-:Y:S01]  /*0630*/  IMAD R24, R24, 0x5556, RZ ;  /* 0x0000555618187824 */ /* 0x000fe200078e02ff */
[----:B------:R-:W-:Y:S02]  /*0640*/  ISETP.GT.U32.OR P6, PT, R9, 0x7, P6 ;  /* 0x000000070900780c */ /* 0x000fe400037c4470 */
[----:B------:R-:W-:Y:S02]  /*0650*/  LEA R9, R22, R22, 0x1 ;  /* 0x0000001616097211 */ /* 0x000fe400078e08ff */
[----:B------:R-:W-:Y:S02]  /*0660*/  IADD3 R49, PT, PT, R20, R49, RZ ;  /* 0x0000003114317210 */ /* 0x000fe40007ffe0ff */
[----:B------:R-:W-:-:S02]  /*0670*/  IADD3 R9, PT, PT, RZ, -R9, RZ ;  /* 0x80000009ff097210 */ /* 0x000fc40007ffe0ff */
[----:B------:R-:W-:Y:S02]  /*0680*/  ISETP.GT.U32.OR P6, PT, R53, 0x1dc, P6 ;  /* 0x000001dc3500780c */ /* 0x000fe400037c4470 */
[----:B------:R-:W-:Y:S02]  /*0690*/  LEA.HI R5, R25, R28, RZ, 0xd ;  /* 0x0000001c19057211 */ /* 0x000fe400078f68ff */
[----:B------:R-:W-:Y:S02]  /*06a0*/  LOP3.LUT R49, R49, 0xffff, RZ, 0xc0, !PT ;  /* 0x0000ffff31317812 */ /* 0x000fe400078ec0ff */
[----:B------:R-:W-:Y:S02]  /*06b0*/  SHF.R.U32.HI R25, RZ, 0x10, R24 ;  /* 0x00000010ff197819 */ /* 0x000fe40000011618 */
[----:B------:R-:W-:Y:S02]  /*06c0*/  PRMT R27, R9, 0x7710, RZ ;  /* 0x00007710091b7816 */ /* 0x000fe400000000ff */
[----:B------:R-:W-:-:S02]  /*06d0*/  PLOP3.LUT P2, PT, P6, P2, PT, 0xf8, 0x8f ;  /* 0x00000000008f781c */ /* 0x000fc40003745f70 */
[----:B------:R-:W-:Y:S02]  /*06e0*/  ISETP.GT.U32.OR P5, PT, R5, 0x7, P5 ;  /* 0x000000070500780c */ /* 0x000fe40002fa4470 */
[----:B------:R-:W-:Y:S02]  /*06f0*/  PRMT R20, R29, 0x9910, RZ ;  /* 0x000099101d147816 */ /* 0x000fe400000000ff */
[----:B------:R-:W-:Y:S02]  /*0700*/  IADD3 R9, P6, PT, R49, R10, RZ ;  /* 0x0000000a31097210 */ /* 0x000fe40007fde0ff */
[----:B------:R-:W-:Y:S02]  /*0710*/  IADD3 R5, PT, PT, R8, R25, RZ ;  /* 0x0000001908057210 */ /* 0x000fe40007ffe0ff */
[----:B------:R-:W-:Y:S02]  /*0720*/  MOV R10, R20 ;  /* 0x00000014000a7202 */ /* 0x000fe40000000f00 */
[----:B------:R-:W-:-:S02]  /*0730*/  IADD3.X R8, PT, PT, RZ, R11, RZ, P6, !PT ;  /* 0x0000000bff087210 */ /* 0x000fc400037fe4ff */
[----:B------:R-:W-:Y:S02]  /*0740*/  LOP3.LUT R11, R5, 0xffff, RZ, 0xc0, !PT ;  /* 0x0000ffff050b7812 */ /* 0x000fe400078ec0ff */
[----:B------:R-:W-:Y:S02]  /*0750*/  LEA R5, R10, R10, 0x1 ;  /* 0x0000000a0a057211 */ /* 0x000fe400078e08ff */
[----:B------:R-:W-:Y:S01]  /*0760*/  IADD3 R50, PT, PT, R16, R27, RZ ;  /* 0x0000001b10327210 */ /* 0x000fe20007ffe0ff */
[----:B------:R-:W-:Y:S01]  /*0770*/  IMAD R27, R11, 0x6667, RZ ;  /* 0x000066670b1b7824 */ /* 0x000fe200078e02ff */
[----:B------:R-:W-:Y:S02]  /*0780*/  ISETP.GT.U32.OR P5, PT, R53, 0x1dd, P5 ;  /* 0x000001dd3500780c */ /* 0x000fe40002fa4470 */
[----:B------:R-:W-:Y:S02]  /*0790*/  IADD3 R2, PT, PT, R2, R25, RZ ;  /* 0x0000001902027210 */ /* 0x000fe40007ffe0ff */
[----:B------:R-:W-:-:S02]  /*07a0*/  IADD3 R5, PT, PT, RZ, -R5, RZ ;  /* 0x80000005ff057210 */ /* 0x000fc40007ffe0ff */
[----:B------:R-:W-:Y:S02]  /*07b0*/  PLOP3.LUT P3, PT, P5, P3, PT, 0xf8, 0x8f ;  /* 0x00000000008f781c */ /* 0x000fe40002f67f70 */
[----:B------:R-:W-:Y:S02]  /*07c0*/  LOP3.LUT R50, R50, 0xffff, RZ, 0xc0, !PT ;  /* 0x0000ffff32327812 */ /* 0x000fe400078ec0ff */
[----:B------:R-:W-:Y:S02]  /*07d0*/  ISETP.GT.U32.AND P5, PT, R2, 0x9f, PT ;  /* 0x0000009f0200780c */ /* 0x000fe40003fa4070 */
[----:B------:R-:W-:Y:S02]  /*07e0*/  LEA.HI R2, R27, R28, RZ, 0xd ;  /* 0x0000001c1b027211 */ /* 0x000fe400078f68ff */
[----:B------:R-:W-:Y:S02]  /*07f0*/  PRMT R27, R5, 0x7710, RZ ;  /* 0x00007710051b7816 */ /* 0x000fe400000000ff */
[----:B------:R-:W-:-:S02]  /*0800*/  IADD3 R11, P6, PT, R50, R12, RZ ;  /* 0x0000000c320b7210 */ /* 0x000fc40007fde0ff */
[----:B------:R-:W-:Y:S02]  /*0810*/  IADD3 R31, PT, PT, R14, 0x4, RZ ;  /* 0x000000040e1f7810 */ /* 0x000fe40007ffe0ff */
[----:B------:R-:W-:Y:S02]  /*0820*/  ISETP.GT.U32.OR P5, PT, R2, 0x7, P5 ;  /* 0x000000070200780c */ /* 0x000fe40002fa4470 */
[----:B------:R-:W-:Y:S02]  /*0830*/  IADD3 R27, PT, PT, R0, R27, RZ ;  /* 0x0000001b001b7210 */ /* 0x000fe40007ffe0ff */
[----:B------:R-:W-:Y:S02]  /*0840*/  IADD3.X R10, PT, PT, RZ, R13, RZ, P6, !PT ;  /* 0x0000000dff0a7210 */ /* 0x000fe400037fe4ff */
[----:B------:R-:W-:Y:S02]  /*0850*/  LEA.HI R5, R31, R28, RZ, 0x1c ;  /* 0x0000001c1f057211 */ /* 0x000fe400078fe0ff */
[----:B------:R-:W-:-:S02]  /*0860*/  IADD3 R13, P6, PT, R49, R6, RZ ;  /* 0x00000006310d7210 */ /* 0x000fc40007fde0ff */
[----:B------:R-:W-:Y:S02]  /*0870*/  ISETP.GT.U32.OR P5, PT, R53, 0x1db, P5 ;  /* 0x000001db3500780c */ /* 0x000fe40002fa4470 */
[----:B------:R-:W-:Y:S02]  /*0880*/  LOP3.LUT R27, R27, 0xffff, RZ, 0xc0, !PT ;  /* 0x0000ffff1b1b7812 */ /* 0x000fe400078ec0ff */
[----:B------:R-:W-:Y:S02]  /*0890*/  LEA.HI R0, R14, R28, RZ, 0x1c ;  /* 0x0000001c0e007211 */ /* 0x000fe400078fe0ff */
[----:B------:R-:W-:Y:S02]  /*08a0*/  LOP3.LUT R6, R5, 0x1, RZ, 0xc0, !PT ;  /* 0x0000000105067812 */ /* 0x000fe400078ec0ff */
[----:B------:R-:W-:Y:S02]  /*08b0*/  IADD3.X R12, PT, PT, RZ, R7, RZ, P6, !PT ;  /* 0x00000007ff0c7210 */ /* 0x000fe400037fe4ff */
[----:B------:R-:W-:-:S02]  /*08c0*/  PLOP3.LUT P4, PT, P5, P4, PT, 0xf8, 0x8f ;  /* 0x00000000008f781c */ /* 0x000fc40002f89f70 */
[----:B------:R-:W-:Y:S02]  /*08d0*/  LEA R2, R28, R28, 0x2 ;  /* 0x0000001c1c027211 */ /* 0x000fe400078e10ff */
[----:B------:R-:W-:Y:S02]  /*08e0*/  IADD3 R7, P5, PT, R27, R18, RZ ;  /* 0x000000121b077210 */ /* 0x000fe40007fbe0ff */
[----:B------:R-:W-:Y:S02]  /*08f0*/  LEA R17, R17, R14, 0x5 ;  /* 0x0000000e11117211 */ /* 0x000fe400078e28ff */
[C---:B------:R-:W-:Y:S01]  /*0900*/  SHF.L.U32 R16, R58.reuse, 0x1, RZ ;  /* 0x000000013a107819 */ /* 0x040fe200000006ff */
[----:B------:R-:W-:Y:S01]  /*0910*/  IMAD R58, R58, 0x38, RZ ;  /* 0x000000383a3a7824 */ /* 0x000fe200078e02ff */
[----:B------:R-:W-:Y:S01]  /*0920*/  LOP3.LUT R5, R0, 0x1, RZ, 0xc0, !PT ;  /* 0x0000000100057812 */ /* 0x000fe200078ec0ff */
[----:B------:R-:W-:Y:S01]  /*0930*/  IMAD R57, R28, 0x50, R17 ;  /* 0x000000501c397824 */ /* 0x000fe200078e0211 */
[----:B------:R-:W-:-:S02]  /*0940*/  ISETP.NE.U32.AND P6, PT, R6, 0x1, PT ;  /* 0x000000010600780c */ /* 0x000fc40003fc5070 */
[----:B------:R-:W-:Y:S02]  /*0950*/  IADD3.X R6, PT, PT, RZ, R19, RZ, P5, !PT ;  /* 0x00000013ff067210 */ /* 0x000fe40002ffe4ff */
[----:B------:R-:W-:Y:S02]  /*0960*/  LEA.HI R0, R17, R2, RZ, 0x1c ;  /* 0x0000000211007211 */ /* 0x000fe400078fe0ff */
[C---:B------:R-:W-:Y:S02]  /*0970*/  LOP3.LUT P5, RZ, R5.reuse, R16, RZ, 0xfc, !PT ;  /* 0x0000001005ff7212 */ /* 0x040fe400078afcff */
[----:B------:R-:W-:Y:S02]  /*0980*/  SEL R16, RZ, 0x1c, P6 ;  /* 0x0000001cff107807 */ /* 0x000fe40003000000 */
[----:B------:R-:W-:Y:S02]  /*0990*/  ISETP.NE.U32.AND P6, PT, R5, 0x1, PT ;  /* 0x000000010500780c */ /* 0x000fe40003fc5070 */
[----:B------:R-:W-:-:S02]  /*09a0*/  SHF.R.U32.HI R5, RZ, 0x1, R0 ;  /* 0x00000001ff057819 */ /* 0x000fc40000011600 */
[C---:B------:R-:W-:Y:S02]  /*09b0*/  IADD3 R19, PT, PT, R14.reuse, 0x5, RZ ;  /* 0x000000050e137810 */ /* 0x040fe40007ffe0ff */
[----:B------:R-:W-:Y:S01]  /*09c0*/  SEL R47, RZ, 0x1c, P6 ;  /* 0x0000001cff2f7807 */ /* 0x000fe20003000000 */
[----:B------:R-:W-:Y:S01]  /*09d0*/  IMAD R18, R5, 0x310, R58 ;  /* 0x0000031005127824 */ /* 0x000fe200078e023a */
[----:B------:R-:W-:Y:S02]  /*09e0*/  LEA.HI R0, R19, R28, RZ, 0x1c ;  /* 0x0000001c13007211 */ /* 0x000fe400078fe0ff */
[----:B------:R-:W-:Y:S02]  /*09f0*/  LOP3.LUT P6, RZ, R59, 0xe, R14, 0xf8, !PT ;  /* 0x0000000e3bff7812 */ /* 0x000fe400078cf80e */
[----:B------:R-:W-:Y:S02]  /*0a00*/  IADD3 R33, PT, PT, R14, 0x2, RZ ;  /* 0x000000020e217810 */ /* 0x000fe40007ffe0ff */
[----:B------:R-:W-:-:S02]  /*0a10*/  LOP3.LUT R20, R0, 0x1, RZ, 0xc0, !PT ;  /* 0x0000000100147812 */ /* 0x000fc400078ec0ff */
[----:B------:R-:W-:Y:S02]  /*0a20*/  LOP3.LUT R35, R3, 0xe, RZ, 0xc0, !PT ;  /* 0x0000000e03237812 */ /* 0x000fe400078ec0ff */
[----:B------:R-:W-:Y:S02]  /*0a30*/  IADD3 R18, PT, PT, R59, R18, RZ ;  /* 0x000000123b127210 */ /* 0x000fe40007ffe0ff */
[----:B------:R-:W-:Y:S02]  /*0a40*/  PLOP3.LUT P6, PT, P5, P6, PT, 0x2f, 0xf2 ;  /* 0x0000000000f2781c */ /* 0x000fe40002fcc577 */
[----:B------:R-:W-:Y:S02]  /*0a50*/  IADD3 R5, PT, PT, R17, 0x2, RZ ;  /* 0x0000000211057810 */ /* 0x000fe40007ffe0ff */
[----:B------:R-:W-:Y:S02]  /*0a60*/  LEA.HI R0, R33, R28, RZ, 0x1c ;  /* 0x0000001c21007211 */ /* 0x000fe400078fe0ff */
[----:B------:R-:W-:-:S02]  /*0a70*/  ISETP.NE.U32.AND P5, PT, R20, 0x1, PT ;  /* 0x000000011400780c */ /* 0x000fc40003fa5070 */
[----:B------:R-:W-:Y:S02]  /*0a80*/  IADD3 R20, PT, PT, R18, R35, RZ ;  /* 0x0000002312147210 */ /* 0x000fe40007ffe0ff */
[----:B------:R-:W-:Y:S02]  /*0a90*/  LEA.HI R5, R5, R2, RZ, 0x1c ;  /* 0x0000000205057211 */ /* 0x000fe400078fe0ff */
[----:B------:R-:W-:Y:S02]  /*0aa0*/  LOP3.LUT R22, R0, 0x1, RZ, 0xc0, !PT ;  /* 0x0000000100167812 */ /* 0x000fe400078ec0ff */
[----:B------:R-:W-:Y:S02]  /*0ab0*/  SEL R30, RZ, 0x1c, P5 ;  /* 0x0000001cff1e7807 */ /* 0x000fe40002800000 */
[----:B------:R-:W-:Y:S02]  /*0ac0*/  IADD3 R0, P5, PT, R47, R20, RZ ;  /* 0x000000142f007210 */ /* 0x000fe40007fbe0ff */
[----:B------:R-:W-:-:S02]  /*0ad0*/  SHF.R.U32.HI R35, RZ, 0x1, R5 ;  /* 0x00000001ff237819 */ /* 0x000fc40000011605 */
[----:B------:R-:W-:Y:S02]  /*0ae0*/  IADD3.X R5, PT, PT, RZ, RZ, RZ, P5, !PT ;  /* 0x000000ffff057210 */ /* 0x000fe40002ffe4ff */
[----:B------:R-:W-:Y:S01]  /*0af0*/  ISETP.NE.U32.AND P5, PT, R22, 0x1, PT ;  /* 0x000000011600780c */ /* 0x000fe20003fa5070 */
[----:B------:R-:W-:Y:S01]  /*0b00*/  IMAD R35, R35, 0x310, R58 ;  /* 0x0000031023237824 */ /* 0x000fe200078e023a */
[----:B------:R-:W-:Y:S02]  /*0b10*/  LOP3.LUT R22, R33, 0xe, RZ, 0xc0, !PT ;  /* 0x0000000e21167812 */ /* 0x000fe400078ec0ff */
[C---:B------:R-:W-:Y:S02]  /*0b20*/  IADD3 R37, PT, PT, R17.reuse, 0x4, RZ ;  /* 0x0000000411257810 */ /* 0x040fe40007ffe0ff */
[----:B------:R-:W-:Y:S02]  /*0b30*/  IADD3 R22, PT, PT, R22, R35, R59 ;  /* 0x0000002316167210 */ /* 0x000fe40007ffe03b */
[----:B------:R-:W-:-:S02]  /*0b40*/  IADD3 R35, PT, PT, R17, 0x3, RZ ;  /* 0x0000000311237810 */ /* 0x000fc40007ffe0ff */
[----:B------:R-:W-:Y:S02]  /*0b50*/  IADD3 R39, PT, PT, R17, 0x5, RZ ;  /* 0x0000000511277810 */ /* 0x000fe40007ffe0ff */
[----:B------:R-:W-:Y:S02]  /*0b60*/  SEL R41, RZ, 0x1c, P5 ;  /* 0x0000001cff297807 */ /* 0x000fe40002800000 */
[----:B------:R-:W-:Y:S02]  /*0b70*/  IADD3 R33, PT, PT, R14, 0x3, RZ ;  /* 0x000000030e217810 */ /* 0x000fe40007ffe0ff */
[C---:B------:R-:W-:Y:S02]  /*0b80*/  IADD3 R46, PT, PT, R22.reuse, 0x1c, RZ ;  /* 0x0000001c162e7810 */ /* 0x040fe40007ffe0ff */
[----:B------:R-:W-:Y:S02]  /*0b90*/  @P5 IADD3 R46, PT, PT, R22, RZ, RZ ;  /* 0x000000ff162e5210 */ /* 0x000fe40007ffe0ff */
[----:B------:R-:W-:-:S02]  /*0ba0*/  LEA.HI R37, R37, R2, RZ, 0x1c ;  /* 0x0000000225257211 */ /* 0x000fc400078fe0ff */
[-C--:B------:R-:W-:Y:S02]  /*0bb0*/  LEA.HI R35, R35, R2.reuse, RZ, 0x1c ;  /* 0x0000000223237211 */ /* 0x080fe400078fe0ff */
[----:B------:R-:W-:Y:S02]  /*0bc0*/  LEA.HI R39, R39, R2, RZ, 0x1c ;  /* 0x0000000227277211 */ /* 0x000fe400078fe0ff */
[----:B------:R-:W-:Y:S02]  /*0bd0*/  IADD3 R2, P5, PT, R22, R41, RZ ;  /* 0x0000002916027210 */ /* 0x000fe40007fbe0ff */
[----:B------:R-:W-:Y:S02]  /*0be0*/  LEA.HI R22, R33, R28, RZ, 0x1c ;  /* 0x0000001c21167211 */ /* 0x000fe400078fe0ff */
[----:B------:R-:W-:Y:S02]  /*0bf0*/  LOP3.LUT R24, R14, 0xe, RZ, 0xc0, !PT ;  /* 0x0000000e0e187812 */ /* 0x000fe400078ec0ff */
[----:B------:R-:W-:Y:S01]  /*0c00*/  LOP3.LUT R26, R22, 0x1, RZ, 0xc0, !PT ;  /* 0x00000001161a7812 */ /* 0x000fe200078ec0ff */
[----:B------:R-:W-:Y:S01]  /*0c10*/  IMAD R22, R25, 0x9, R4 ;  /* 0x0000000919167824 */ /* 0x000fe200078e0204 */
[----:B------:R-:W-:-:S02]  /*0c20*/  IADD3 R4, PT, PT, R59, R24, RZ ;  /* 0x000000183b047210 */ /* 0x000fc40007ffe0ff */
[----:B------:R-:W-:Y:S02]  /*0c30*/  SHF.R.U32.HI R35, RZ, 0x1, R35 ;  /* 0x00000001ff237819 */ /* 0x000fe40000011623 */
[----:B------:R-:W-:Y:S02]  /*0c40*/  IADD3.X R21, PT, PT, RZ, RZ, RZ, P5, !PT ;  /* 0x000000ffff157210 */ /* 0x000fe40002ffe4ff */
[----:B------:R-:W-:Y:S01]  /*0c50*/  ISETP.GT.U32.OR P6, PT, R4, 0x1c, P6 ;  /* 0x0000001c0400780c */ /* 0x000fe200037c4470 */
[----:B------:R-:W-:Y:S01]  /*0c60*/  IMAD R35, R35, 0x310, R58 ;  /* 0x0000031023237824 */ /* 0x000fe200078e023a */
[----:B------:R-:W-:Y:S02]  /*0c70*/  ISETP.NE.U32.AND P5, PT, R26, 0x1, PT ;  /* 0x000000011a00780c */ /* 0x000fe40003fa5070 */
[----:B------:R-:W-:Y:S02]  /*0c80*/  IADD3 R4, PT, PT, R3, 0x2, RZ ;  /* 0x0000000203047810 */ /* 0x000fe40007ffe0ff */
[----:B------:R-:W-:-:S02]  /*0c90*/  SHF.R.U32.HI R37, RZ, 0x1, R37 ;  /* 0x00000001ff257819 */ /* 0x000fc40000011625 */
[----:B------:R-:W-:Y:S02]  /*0ca0*/  SHF.R.U32.HI R39, RZ, 0x1, R39 ;  /* 0x00000001ff277819 */ /* 0x000fe40000011627 */
[----:B------:R-:W-:Y:S01]  /*0cb0*/  LOP3.LUT R4, R4, 0xe, RZ, 0xc0, !PT ;  /* 0x0000000e04047812 */ /* 0x000fe200078ec0ff */
[----:B------:R-:W-:Y:S01]  /*0cc0*/  IMAD R37, R37, 0x310, R16 ;  /* 0x0000031025257824 */ /* 0x000fe200078e0210 */
[----:B------:R-:W-:Y:S01]  /*0cd0*/  IADD3 R3, PT, PT, R3, 0x4, RZ ;  /* 0x0000000403037810 */ /* 0x000fe20007ffe0ff */
[----:B------:R-:W-:Y:S01]  /*0ce0*/  IMAD R30, R39, 0x310, R30 ;  /* 0x00000310271e7824 */ /* 0x000fe200078e021e */
[----:B------:R-:W-:Y:S02]  /*0cf0*/  IADD3 R4, PT, PT, R4, R35, R59 ;  /* 0x0000002304047210 */ /* 0x000fe40007ffe03b */
[----:B------:R-:W-:Y:S02]  /*0d00*/  SEL R29, RZ, 0x1c, P5 ;  /* 0x0000001cff1d7807 */ /* 0x000fe40002800000 */
[----:B------:R-:W-:-:S02]  /*0d10*/  IADD3 R16, PT, PT, R4, 0x1c, RZ ;  /* 0x0000001c04107810 */ /* 0x000fc40007ffe0ff */
[----:B------:R-:W-:Y:S02]  /*0d20*/  IADD3 R14, PT, PT, R14, 0x1, RZ ;  /* 0x000000010e0e7810 */ /* 0x000fe40007ffe0ff */
[----:B------:R-:W-:Y:S02]  /*0d30*/  IADD3 R18, PT, PT, R24, R18, R47 ;  /* 0x0000001218127210 */ /* 0x000fe40007ffe02f */
[----:B------:R-:W-:Y:S02]  /*0d40*/  @P5 IADD3 R16, PT, PT, R4, RZ, RZ ;  /* 0x000000ff04105210 */ /* 0x000fe40007ffe0ff */
[----:B------:R-:W-:Y:S02]  /*0d50*/  LOP3.LUT R25, R3, 0xe, RZ, 0xc0, !PT ;  /* 0x0000000e03197812 */ /* 0x000fe400078ec0ff */
[----:B------:R-:W-:Y:S02]  /*0d60*/  LOP3.LUT R31, R31, 0xe, RZ, 0xc0, !PT ;  /* 0x0000000e1f1f7812 */ /* 0x000fe400078ec0ff */
[----:B------:R-:W-:-:S02]  /*0d70*/  IADD3 R32, PT, PT, R59, R37, R58 ;  /* 0x000000253b207210 */ /* 0x000fc40007ffe03a */
[----:B------:R-:W-:Y:S02]  /*0d80*/  IADD3 R30, PT, PT, R59, R30, R58 ;  /* 0x0000001e3b1e7210 */ /* 0x000fe40007ffe03a */
[----:B------:R-:W-:Y:S02]  /*0d90*/  IADD3 R3, P5, PT, R4, R29, RZ ;  /* 0x0000001d04037210 */ /* 0x000fe40007fbe0ff */
[----:B------:R-:W-:Y:S02]  /*0da0*/  LOP3.LUT R14, R14, 0xf, RZ, 0xc0, !PT ;  /* 0x0000000f0e0e7812 */ /* 0x000fe400078ec0ff */
[----:B------:R-:W-:Y:S02]  /*0db0*/  LOP3.LUT R4, R33, 0xf, RZ, 0xc0, !PT ;  /* 0x0000000f21047812 */ /* 0x000fe400078ec0ff */
[----:B------:R-:W-:Y:S02]  /*0dc0*/  IADD3 R48, PT, PT, R18, -0x1d, RZ ;  /* 0xffffffe312307810 */ /* 0x000fe40007ffe0ff */
[----:B------:R-:W-:-:S02]  /*0dd0*/  IADD3 R32, PT, PT, R31, R32, RZ ;  /* 0x000000201f207210 */ /* 0x000fc40007ffe0ff */
[----:B------:R-:W-:Y:S01]  /*0de0*/  IADD3 R30, PT, PT, R30, R25, RZ ;  /* 0x000000191e1e7210 */ /* 0x000fe20007ffe0ff */
[----:B------:R-:W-:Y:S01]  /*0df0*/  HFMA2 R25, -RZ, RZ, 0, 0 ;  /* 0x00000000ff197431 */ /* 0x000fe200000001ff */
[----:B------:R-:W-:Y:S02]  /*0e00*/  LOP3.LUT R54, R19, 0xf, RZ, 0xc0, !PT ;  /* 0x0000000f13367812 */ /* 0x000fe400078ec0ff */
[----:B------:R-:W-:Y:S02]  /*0e10*/  IADD3.X R18, PT, PT, RZ, RZ, RZ, P5, !PT ;  /* 0x000000ffff127210 */ /* 0x000fe40002ffe4ff */
[----:B------:R-:W-:Y:S02]  /*0e20*/  IADD3 R56, PT, PT, R59, R14, RZ ;  /* 0x0000000e3b387210 */ /* 0x000fe40007ffe0ff */
[----:B------:R-:W-:Y:S02]  /*0e30*/  IADD3 R51, PT, PT, R49, R34, RZ ;  /* 0x0000002231337210 */ /* 0x000fe40007ffe0ff */
[----:B------:R-:W-:-:S02]  /*0e40*/  IADD3 R55, PT, PT, R59, R4, RZ ;  /* 0x000000043b377210 */ /* 0x000fc40007ffe0ff */
[----:B------:R-:W-:Y:S02]  /*0e50*/  SHF.L.U64.HI R14, R0, 0x2, R5 ;  /* 0x00000002000e7819 */ /* 0x000fe40000010205 */
[----:B------:R-:W-:Y:S02]  /*0e60*/  SHF.L.U64.HI R6, R7, 0x2, R6 ;  /* 0x0000000207067819 */ /* 0x000fe40000010206 */
[----:B------:R-:W-:Y:S02]  /*0e70*/  SHF.L.U64.HI R8, R9, 0x2, R8 ;  /* 0x0000000209087819 */ /* 0x000fe40000010208 */
[----:B------:R-:W-:Y:S02]  /*0e80*/  SHF.L.U64.HI R10, R11, 0x2, R10 ;  /* 0x000000020b0a7819 */ /* 0x000fe4000001020a */
[----:B------:R-:W-:Y:S02]  /*0e90*/  SHF.L.U64.HI R12, R13, 0x2, R12 ;  /* 0x000000020d0c7819 */ /* 0x000fe4000001020c */
[----:B------:R-:W-:-:S02]  /*0ea0*/  P2R R60, PR, RZ, 0x40 ;  /* 0x00000040ff3c7803 */ /* 0x000fc40000000000 */
[----:B------:R-:W-:Y:S02]  /*0eb0*/  IADD3 R47, PT, PT, R20, -0x1c, R47 ;  /* 0xffffffe4142f7810 */ /* 0x000fe40007ffe02f */
[----:B------:R-:W-:Y:S02]  /*0ec0*/  IADD3 R52, PT, PT, R27, R52, RZ ;  /* 0x000000341b347210 */ /* 0x000fe40007ffe0ff */
[----:B------:R-:W-:Y:S02]  /*0ed0*/  IADD3 R49, PT, PT, R49, R22, RZ ;  /* 0x0000001631317210 */ /* 0x000fe40007ffe0ff */
[----:B------:R-:W-:Y:S02]  /*0ee0*/  IADD3 R50, PT, PT, R50, R23, RZ ;  /* 0x0000001732327210 */ /* 0x000fe40007ffe0ff */
[----:B------:R-:W-:Y:S02]  /*0ef0*/  LEA R53, R53, UR5, 0x2 ;  /* 0x0000000535357c11 */ /* 0x000fe4000f8e10ff */
[----:B------:R-:W-:-:S02]  /*0f00*/  IADD3 R54, PT, PT, R59, R54, RZ ;  /* 0x000000363b367210 */ /* 0x000fc40007ffe0ff */
[----:B------:R-:W-:Y:S02]  /*0f10*/  IADD3 R46, PT, PT, R46, -0x1d, RZ ;  /* 0xffffffe32e2e7810 */ /* 0x000fe40007ffe0ff */
[----:B------:R-:W-:Y:S02]  /*0f20*/  SHF.L.U64.HI R4, R2, 0x2, R21 ;  /* 0x0000000202047819 */ /* 0x000fe40000010215 */
[----:B------:R-:W-:Y:S02]  /*0f30*/  IADD3 R33, PT, PT, R16, -0x1c, RZ ;  /* 0xffffffe410217810 */ /* 0x000fe40007ffe0ff */
[----:B------:R-:W-:Y:S02]  /*0f40*/  SHF.L.U64.HI R5, R3, 0x2, R18 ;  /* 0x0000000203057819 */ /* 0x000fe40000010212 */
[----:B------:R-:W-:Y:S02]  /*0f50*/  IADD3 R31, PT, PT, R32, -0x1d, RZ ;  /* 0xffffffe3201f7810 */ /* 0x000fe40007ffe0ff */
[----:B------:R-:W-:-:S02]  /*0f60*/  IADD3 R29, PT, PT, R30, -0x1c, RZ ;  /* 0xffffffe41e1d7810 */ /* 0x000fc40007ffe0ff */
[----:B------:R-:W-:Y:S02]  /*0f70*/  SHF.L.U32 R7, R7, 0x2, RZ ;  /* 0x0000000207077819 */ /* 0x000fe400000006ff */
[----:B------:R-:W-:Y:S02]  /*0f80*/  SHF.L.U32 R9, R9, 0x2, RZ ;  /* 0x0000000209097819 */ /* 0x000fe400000006ff */
[----:B------:R-:W-:Y:S02]  /*0f90*/  SHF.L.U32 R11, R11, 0x2, RZ ;  /* 0x000000020b0b7819 */ /* 0x000fe400000006ff */
[----:B------:R-:W-:Y:S02]  /*0fa0*/  SHF.L.U32 R13, R13, 0x2, RZ ;  /* 0x000000020d0d7819 */ /* 0x000fe400000006ff */
[----:B------:R-:W-:Y:S01]  /*0fb0*/  LEA R57, R57, UR4, 0x2 ;  /* 0x0000000439397c11 */ /* 0x000fe2000f8e10ff */
[----:B------:R-:W-:-:S06]  /*0fc0*/  UMOV UR4, URZ ;  /* 0x000000ff00047c82 */ /* 0x000fcc0008000000 */
.L_x_24:
[----:B------:R-:W0:Y:S01]  /*0fd0*/  S2R R24, SR_TID.Y ;  /* 0x0000000000187919 */ /* 0x000e220000002200 */
[----:B------:R-:W1:Y:S01]  /*0fe0*/  LDC.64 R40, c[0x0][0x380] ;  /* 0x0000e000ff287b82 */ /* 0x000e620000000a00 */
[----:B------:R-:W-:Y:S01]  /*0ff0*/  MOV R22, RZ ;  /* 0x000000ff00167202 */ /* 0x000fe20000000f00 */
[----:B------:R-:W2:Y:S01]  /*1000*/  S2R R21, SR_TID.X ;  /* 0x0000000000157919 */ /* 0x000ea20000002100 */
[----:B------:R-:W3:Y:S01]  /*1010*/  S2R R34, SR_CTAID.Y ;  /* 0x0000000000227919 */ /* 0x000ee20000002600 */
[----:B-1----:R-:W-:Y:S01]  /*1020*/  IMAD.WIDE R18, R47, 0x4, R40 ;  /* 0x000000042f127825 */ /* 0x002fe200078e0228 */
[----:B0-----:R-:W-:-:S05]  /*1030*/  SHF.L.U32 R16, R24, 0x3, RZ ;  /* 0x0000000318107819 */ /* 0x001fca00000006ff */
[----:B--2---:R-:W-:Y:S01]  /*1040*/  IMAD R35, R21, 0x6, R16 ;  /* 0x0000000615237824 */ /* 0x004fe200078e0210 */
[----:B---3--:R-:W-:-:S04]  /*1050*/  SHF.L.U32 R20, R34, 0x1, RZ ;  /* 0x0000000122147819 */ /* 0x008fc800000006ff */
[----:B------:R-:W-:-:S04]  /*1060*/  LEA.HI R16, R35, R28, RZ, 0x1c ;  /* 0x0000001c23107211 */ /* 0x000fc800078fe0ff */
[----:B------:R-:W-:Y:S01]  /*1070*/  LOP3.LUT R17, R16, 0x1, RZ, 0xc0, !PT ;  /* 0x0000000110117812 */ /* 0x000fe200078ec0ff */
[----:B------:R-:W-:Y:S03]  /*1080*/  BAR.SYNC.DEFER_BLOCKING 0x0 ;  /* 0x0000000000007b1d */ /* 0x000fe60000010000 */
[----:B------:R-:W-:Y:S02]  /*1090*/  LOP3.LUT P5, RZ, R17, R20, RZ, 0xfc, !PT ;  /* 0x0000001411ff7212 */ /* 0x000fe400078afcff */
[----:B------:R-:W-:Y:S02]  /*10a0*/  IADD3 R17, PT, PT, R35, 0x3, RZ ;  /* 0x0000000323117810 */ /* 0x000fe40007ffe0ff */
[----:B------:R-:W-:Y:S02]  /*10b0*/  ISETP.GT.U32.OR P5, PT, R56, 0x1c, !P5 ;  /* 0x0000001c3800780c */ /* 0x000fe40006fa4470 */
[----:B------:R-:W-:-:S04]  /*10c0*/  LEA.HI R17, R17, R28, RZ, 0x1c ;  /* 0x0000001c11117211 */ /* 0x000fc800078fe0ff */
[----:B------:R-:W-:-:S07]  /*10d0*/  LOP3.LUT R17, R17, 0x1, RZ, 0xc0, !PT ;  /* 0x0000000111117812 */ /* 0x000fce00078ec0ff */
[----:B------:R0:W2:Y:S01]  /*10e0*/  @!P5 LDG.E.CONSTANT R22, desc[UR10][R18.64] ;  /* 0x0000000a1216d981 */ /* 0x0000a2000c1e9900 */
[----:B------:R-:W-:Y:S01]  /*10f0*/  LOP3.LUT P5, RZ, R17, R20, RZ, 0xfc, !PT ;  /* 0x0000001411ff7212 */ /* 0x000fe200078afcff */
[----:B------:R-:W-:Y:S01]  /*1100*/  IMAD.WIDE R16, R33, 0x4, R40 ;  /* 0x0000000421107825 */ /* 0x000fe200078e0228 */
[----:B------:R-:W-:Y:S02]  /*1110*/  IADD3 R38, PT, PT, R35, 0x2, RZ ;  /* 0x0000000223267810 */ /* 0x000fe40007ffe0ff */
[----:B------:R-:W-:Y:S02]  /*1120*/  ISETP.GT.U32.OR P5, PT, R55, 0x1c, !P5 ;  /* 0x0000001c3700780c */ /* 0x000fe40006fa4470 */
[----:B------:R-:W-:Y:S02]  /*1130*/  LEA.HI R23, R38, R28, RZ, 0x1c ;  /* 0x0000001c26177211 */ /* 0x000fe400078fe0ff */
[----:B------:R-:W-:Y:S02]  /*1140*/  MOV R42, RZ ;  /* 0x000000ff002a7202 */ /* 0x000fe40000000f00 */
[----:B------:R-:W-:-:S02]  /*1150*/  LOP3.LUT R23, R23, 0x1, RZ, 0xc0, !PT ;  /* 0x0000000117177812 */ /* 0x000fc400078ec0ff */
[----:B------:R-:W-:Y:S02]  /*1160*/  LOP3.LUT R26, R38, 0xe, RZ, 0xc0, !PT ;  /* 0x0000000e261a7812 */ /* 0x000fe400078ec0ff */
[----:B------:R-:W-:-:S03]  /*1170*/  LOP3.LUT P6, RZ, R59, 0xe, R38, 0xf8, !PT ;  /* 0x0000000e3bff7812 */ /* 0x000fc600078cf826 */
[----:B------:R1:W3:Y:S01]  /*1180*/  @!P5 LDG.E.CONSTANT R42, desc[UR10][R16.64] ;  /* 0x0000000a102ad981 */ /* 0x0002e2000c1e9900 */
[----:B------:R-:W-:Y:S02]  /*1190*/  LOP3.LUT P5, RZ, R23, R20, RZ, 0xfc, !PT ;  /* 0x0000001417ff7212 */ /* 0x000fe400078afcff */
[----:B0-----:R-:W-:Y:S02]  /*11a0*/  IADD3 R18, PT, PT, R59, R26, RZ ;  /* 0x0000001a3b127210 */ /* 0x001fe40007ffe0ff */
[----:B------:R-:W-:Y:S02]  /*11b0*/  PLOP3.LUT P5, PT, P5, P6, PT, 0x2f, 0xf2 ;  /* 0x0000000000f2781c */ /* 0x000fe40002fac577 */
[----:B------:R-:W-:Y:S02]  /*11c0*/  LEA R23, R24, R35, 0x5 ;  /* 0x0000002318177211 */ /* 0x000fe400078e28ff */
[----:B------:R-:W-:Y:S01]  /*11d0*/  ISETP.GT.U32.OR P5, PT, R18, 0x1c, P5 ;  /* 0x0000001c1200780c */ /* 0x000fe20002fa4470 */
[----:B------:R-:W-:Y:S01]  /*11e0*/  IMAD.WIDE R18, R46, 0x4, R40 ;  /* 0x000000042e127825 */ /* 0x000fe200078e0228 */
[----:B------:R-:W-:-:S02]  /*11f0*/  IADD3 R26, PT, PT, R23, 0x4, RZ ;  /* 0x00000004171a7810 */ /* 0x000fc40007ffe0ff */
[----:B------:R-:W-:Y:S01]  /*1200*/  MOV R36, RZ ;  /* 0x000000ff00247202 */ /* 0x000fe20000000f00 */
[C---:B------:R-:W-:Y:S01]  /*1210*/  IMAD R27, R28.reuse, 0x50, R23 ;  /* 0x000000501c1b7824 */ /* 0x040fe200078e0217 */
[----:B-1----:R-:W-:Y:S02]  /*1220*/  SHF.R.U32.HI R17, RZ, 0x4, R26 ;  /* 0x00000004ff117819 */ /* 0x002fe4000001161a */
[----:B------:R-:W-:Y:S02]  /*1230*/  P2R R16, PR, RZ, 0x40 ;  /* 0x00000040ff107803 */ /* 0x000fe40000000000 */
[----:B------:R-:W-:Y:S01]  /*1240*/  ISETP.GT.U32.AND P6, PT, R23, 0x4b, PT ;  /* 0x0000004b1700780c */ /* 0x000fe20003fc4070 */
[----:B------:R-:W-:Y:S02]  /*1250*/  IMAD R17, R28, 0x5, R17 ;  /* 0x000000051c117824 */ /* 0x000fe400078e0211 */
[----:B------:R0:W4:Y:S01]  /*1260*/  @!P5 LDG.E.CONSTANT R36, desc[UR10][R18.64] ;  /* 0x0000000a1224d981 */ /* 0x000122000c1e9900 */
[----:B------:R-:W-:-:S02]  /*1270*/  ISETP.GT.U32.AND P5, PT, R27, 0x27b, PT ;  /* 0x0000027b1b00780c */ /* 0x000fc40003fa4070 */
[----:B------:R-:W-:Y:S02]  /*1280*/  ISETP.GT.U32.OR P6, PT, R21, 0x5, P6 ;  /* 0x000000051500780c */ /* 0x000fe400037c4470 */
[----:B------:R-:W-:Y:S02]  /*1290*/  ISETP.GT.U32.OR P5, PT, R17, 0x27, P5 ;  /* 0x000000271100780c */ /* 0x000fe40002fa4470 */
[----:B------:R-:W-:Y:S02]  /*12a0*/  MOV R26, RZ ;  /* 0x000000ff001a7202 */ /* 0x000fe40000000f00 */
[----:B------:R-:W-:Y:S01]  /*12b0*/  PLOP3.LUT P5, PT, P5, P6, PT, 0xf8, 0x8f ;  /* 0x00000000008f781c */ /* 0x000fe20002fadf70 */
[----:B0-----:R-:W-:Y:S01]  /*12c0*/  IMAD.WIDE R18, R48, 0x4, R40 ;  /* 0x0000000430127825 */ /* 0x001fe200078e0228 */
[----:B------:R-:W-:-:S13]  /*12d0*/  ISETP.NE.AND P6, PT, R60, RZ, PT ;  /* 0x000000ff3c00720c */ /* 0x000fda0003fc5270 */
[----:B------:R-:W5:Y:S01]  /*12e0*/  @!P6 LDG.E.CONSTANT R26, desc[UR10][R18.64] ;  /* 0x0000000a121ae981 */ /* 0x000f62000c1e9900 */
[----:B------:R-:W-:Y:S01]  /*12f0*/  BSSY.RECONVERGENT B0, `(.L_x_0) ;  /* 0x0000016000007945 */ /* 0x000fe20003800200 */
[----:B------:R-:W-:Y:S01]  /*1300*/  P2R R37, PR, RZ, 0x20 ;  /* 0x00000020ff257803 */ /* 0x000fe20000000000 */
[----:B------:R-:W-:Y:S01]  /*1310*/  IMAD.WIDE R16, R31, 0x4, R40 ;  /* 0x000000041f107825 */ /* 0x000fe200078e0228 */
[----:B--2---:R0:W-:Y:S04]  /*1320*/  STS [R57+0x4], R22 ;  /* 0x0000041639007388 */ /* 0x0041e80000000800 */
[----:B---3--:R0:W-:Y:S04]  /*1330*/  STS [R57+0xc], R42 ;  /* 0x00000c2a39007388 */ /* 0x0081e80000000800 */
[----:B----4-:R0:W-:Y:S04]  /*1340*/  STS [R57+0x8], R36 ;  /* 0x0000082439007388 */ /* 0x0101e80000000800 */
[----:B-----5:R0:W-:Y:S01]  /*1350*/  STS [R57], R26 ;  /* 0x0000001a39007388 */ /* 0x0201e20000000800 */
[----:B------:R-:W-:Y:S05]  /*1360*/  @P5 BRA `(.L_x_1) ;  /* 0x0000000000385947 */ /* 0x000fea0003800000 */
[----:B------:R-:W-:Y:S01]  /*1370*/  IADD3 R18, PT, PT, R35, 0x4, RZ ;  /* 0x0000000423127810 */ /* 0x000fe20007ffe0ff */
[----:B------:R-:W-:Y:S03]  /*1380*/  BSSY.RECONVERGENT B1, `(.L_x_2) ;  /* 0x000000b000017945 */ /* 0x000fe60003800200 */
[----:B------:R-:W-:Y:S02]  /*1390*/  LEA.HI R19, R18, R28, RZ, 0x1c ;  /* 0x0000001c12137211 */ /* 0x000fe400078fe0ff */
[----:B------:R-:W-:Y:S02]  /*13a0*/  LOP3.LUT P5, RZ, R59, 0xe, R18, 0xf8, !PT ;  /* 0x0000000e3bff7812 */ /* 0x000fe400078af812 */
[----:B------:R-:W-:Y:S02]  /*13b0*/  LOP3.LUT P6, RZ, R20, 0x1, R19, 0xf8, !PT ;  /* 0x0000000114ff7812 */ /* 0x000fe400078cf813 */
[----:B------:R-:W-:-:S02]  /*13c0*/  LOP3.LUT R18, R18, 0xe, RZ, 0xc0, !PT ;  /* 0x0000000e12127812 */ /* 0x000fc400078ec0ff */
[----:B------:R-:W-:Y:S02]  /*13d0*/  PLOP3.LUT P5, PT, P6, P5, PT, 0x2f, 0xf2 ;  /* 0x0000000000f2781c */ /* 0x000fe400037aa577 */
[----:B------:R-:W-:-:S04]  /*13e0*/  IADD3 R18, PT, PT, R59, R18, RZ ;  /* 0x000000123b127210 */ /* 0x000fc80007ffe0ff */
[----:B------:R-:W-:Y:S01]  /*13f0*/  ISETP.GT.U32.OR P5, PT, R18, 0x1c, P5 ;  /* 0x0000001c1200780c */ /* 0x000fe20002fa4470 */
[----:B------:R-:W-:-:S12]  /*1400*/  HFMA2 R18, -RZ, RZ, 0, 0 ;  /* 0x00000000ff127431 */ /* 0x000fd800000001ff */
[----:B------:R-:W-:Y:S05]  /*1410*/  @P5 BRA `(.L_x_3) ;  /* 0x0000000000045947 */ /* 0x000fea0003800000 */
[----:B------:R1:W5:Y:S02]  /*1420*/  LDG.E.CONSTANT R18, desc[UR10][R16.64] ;  /* 0x0000000a10127981 */ /* 0x000364000c1e9900 */
.L_x_3:
[----:B------:R-:W-:Y:S05]  /*1430*/  BSYNC.RECONVERGENT B1 ;  /* 0x0000000000017941 */ /* 0x000fea0003800200 */
.L_x_2:
[----:B-----5:R2:W-:Y:S02]  /*1440*/  STS [R57+0x10], R18 ;  /* 0x0000101239007388 */ /* 0x0205e40000000800 */
.L_x_1:
[----:B------:R-:W-:Y:S05]  /*1450*/  BSYNC.RECONVERGENT B0 ;  /* 0x0000000000007941 */ /* 0x000fea0003800200 */
.L_x_0:
[C---:B-1----:R-:W-:Y:S01]  /*1460*/  IADD3 R17, PT, PT, R23.reuse, 0x5, RZ ;  /* 0x0000000517117810 */ /* 0x042fe20007ffe0ff */
[----:B------:R-:W-:Y:S01]  /*1470*/  BSSY.RECONVERGENT B0, `(.L_x_4) ;  /* 0x0000015000007945 */ /* 0x000fe20003800200 */
[----:B------:R-:W-:Y:S02]  /*1480*/  ISETP.GT.U32.AND P5, PT, R23, 0x4a, PT ;  /* 0x0000004a1700780c */ /* 0x000fe40003fa4070 */
[----:B------:R-:W-:Y:S02]  /*1490*/  SHF.R.U32.HI R17, RZ, 0x4, R17 ;  /* 0x00000004ff117819 */ /* 0x000fe40000011611 */
[----:B------:R-:W-:Y:S02]  /*14a0*/  ISETP.GT.U32.AND P6, PT, R27, 0x27a, PT ;  /* 0x0000027a1b00780c */ /* 0x000fe40003fc4070 */
[----:B------:R-:W-:Y:S01]  /*14b0*/  ISETP.GT.U32.OR P5, PT, R21, 0x5, P5 ;  /* 0x000000051500780c */ /* 0x000fe20002fa4470 */
[----:B------:R-:W-:-:S05]  /*14c0*/  IMAD R17, R28, 0x5, R17 ;  /* 0x000000051c117824 */ /* 0x000fca00078e0211 */
[----:B------:R-:W-:Y:S01]  /*14d0*/  ISETP.GT.U32.OR P6, PT, R17, 0x27, P6 ;  /* 0x000000271100780c */ /* 0x000fe200037c4470 */
[----:B------:R-:W-:-:S03]  /*14e0*/  IMAD.WIDE R16, R29, 0x4, R40 ;  /* 0x000000041d107825 */ /* 0x000fc600078e0228 */
[----:B------:R-:W-:-:S04]  /*14f0*/  PLOP3.LUT P5, PT, P6, P5, PT, 0xf8, 0x8f ;  /* 0x00000000008f781c */ /* 0x000fc800037abf70 */
[----:B0-----:R-:W-:-:S09]  /*1500*/  P2R R36, PR, RZ, 0x20 ;  /* 0x00000020ff247803 */ /* 0x001fd20000000000 */
[----:B------:R-:W-:Y:S05]  /*1510*/  @P5 BRA `(.L_x_5) ;  /* 0x0000000000285947 */ /* 0x000fea0003800000 */
[----:B------:R-:W-:Y:S01]  /*1520*/  IADD3 R19, PT, PT, R35, 0x5, RZ ;  /* 0x0000000523137810 */ /* 0x000fe20007ffe0ff */
[----:B------:R-:W-:Y:S01]  /*1530*/  BSSY.RECONVERGENT B1, `(.L_x_6) ;  /* 0x0000007000017945 */ /* 0x000fe20003800200 */
[----:B--2---:R-:W-:Y:S02]  /*1540*/  MOV R18, RZ ;  /* 0x000000ff00127202 */ /* 0x004fe40000000f00 */
[----:B------:R-:W-:-:S04]  /*1550*/  LEA.HI R19, R19, R28, RZ, 0x1c ;  /* 0x0000001c13137211 */ /* 0x000fc800078fe0ff */
[----:B------:R-:W-:-:S04]  /*1560*/  LOP3.LUT P5, RZ, R20, 0x1, R19, 0xf8, !PT ;  /* 0x0000000114ff7812 */ /* 0x000fc800078af813 */
[----:B------:R-:W-:-:S13]  /*1570*/  ISETP.GT.U32.OR P5, PT, R54, 0x1c, !P5 ;  /* 0x0000001c3600780c */ /* 0x000fda0006fa4470 */
[----:B------:R-:W-:Y:S05]  /*1580*/  @P5 BRA `(.L_x_7) ;  /* 0x0000000000045947 */ /* 0x000fea0003800000 */
[----:B------:R0:W5:Y:S02]  /*1590*/  LDG.E.CONSTANT R18, desc[UR10][R16.64] ;  /* 0x0000000a10127981 */ /* 0x000164000c1e9900 */
.L_x_7:
[----:B------:R-:W-:Y:S05]  /*15a0*/  BSYNC.RECONVERGENT B1 ;  /* 0x0000000000017941 */ /* 0x000fea0003800200 */
.L_x_6:
[----:B-----5:R1:W-:Y:S02]  /*15b0*/  STS [R57+0x14], R18 ;  /* 0x0000141239007388 */ /* 0x0203e40000000800 */
.L_x_5:
[----:B------:R-:W-:Y:S05]  /*15c0*/  BSYNC.RECONVERGENT B0 ;  /* 0x0000000000007941 */ /* 0x000fea0003800200 */
.L_x_4:
[----:B------:R-:W-:Y:S01]  /*15d0*/  ISETP.GT.U32.AND P5, PT, R56, 0x1c, PT ;  /* 0x0000001c3800780c */ /* 0x000fe20003fa4070 */
[----:B------:R-:W-:Y:S02]  /*15e0*/  HFMA2 R64, -RZ, RZ, 0, 0 ;  /* 0x00000000ff407431 */ /* 0x000fe400000001ff */
[----:B------:R-:W-:Y:S01]  /*15f0*/  IMAD.WIDE R20, R47, 0x4, R40 ;  /* 0x000000042f147825 */ /* 0x000fe200078e0228 */
[----:B------:R-:W-:-:S09]  /*1600*/  MOV R42, RZ ;  /* 0x000000ff002a7202 */ /* 0x000fd20000000f00 */
[----:B------:R3:W4:Y:S01]  /*1610*/  @!P5 LDG.E.CONSTANT R64, desc[UR10][R20.64+0x70] ;  /* 0x0000700a1440d981 */ /* 0x000722000c1e9900 */
[----:B------:R-:W-:Y:S01]  /*1620*/  ISETP.GT.U32.AND P5, PT, R55, 0x1c, PT ;  /* 0x0000001c3700780c */ /* 0x000fe20003fa4070 */
[----:B0-----:R-:W-:Y:S01]  /*1630*/  IMAD.WIDE R16, R33, 0x4, R40 ;  /* 0x0000000421107825 */ /* 0x001fe200078e0228 */
[----:B------:R-:W-:-:S04]  /*1640*/  LOP3.LUT R22, R35, 0xe, RZ, 0xc0, !PT ;  /* 0x0000000e23167812 */ /* 0x000fc800078ec0ff */
[----:B------:R-:W-:-:S07]  /*1650*/  IADD3 R22, PT, PT, R59, R22, RZ ;  /* 0x000000163b167210 */ /* 0x000fce0007ffe0ff */
[----:B------:R0:W5:Y:S01]  /*1660*/  @!P5 LDG.E.CONSTANT R42, desc[UR10][R16.64+0x70] ;  /* 0x0000700a102ad981 */ /* 0x000162000c1e9900 */
[----:B------:R-:W-:Y:S01]  /*1670*/  LOP3.LUT P5, RZ, R59, 0xe, R35, 0xf8, !PT ;  /* 0x0000000e3bff7812 */ /* 0x000fe200078af823 */
[----:B------:R-:W-:Y:S02]  /*1680*/  HFMA2 R66, -RZ, RZ, 0, 0 ;  /* 0x00000000ff427431 */ /* 0x000fe400000001ff */
[----:B-12---:R-:W-:Y:S01]  /*1690*/  IMAD.WIDE R18, R48, 0x4, R40 ;  /* 0x0000000430127825 */ /* 0x006fe200078e0228 */
[----:B------:R-:W-:Y:S02]  /*16a0*/  ISETP.GT.U32.OR P6, PT, R22, 0x1c, !P5 ;  /* 0x0000001c1600780c */ /* 0x000fe40006fc4470 */
[----:B---3--:R-:W-:-:S04]  /*16b0*/  IADD3 R20, PT, PT, R35, 0x2, RZ ;  /* 0x0000000223147810 */ /* 0x008fc80007ffe0ff */
[----:B------:R-:W-:-:S04]  /*16c0*/  LOP3.LUT R20, R20, 0xe, RZ, 0xc0, !PT ;  /* 0x0000000e14147812 */ /* 0x000fc800078ec0ff */
[----:B------:R-:W-:-:S03]  /*16d0*/  IADD3 R20, PT, PT, R59, R20, RZ ;  /* 0x000000143b147210 */ /* 0x000fc60007ffe0ff */
[----:B------:R1:W2:Y:S01]  /*16e0*/  @!P6 LDG.E.CONSTANT R66, desc[UR10][R18.64+0x70] ;  /* 0x0000700a1242e981 */ /* 0x0002a2000c1e9900 */
[----:B------:R-:W-:Y:S01]  /*16f0*/  LOP3.LUT P6, RZ, R59, 0xe, R38, 0xf8, !PT ;  /* 0x0000000e3bff7812 */ /* 0x000fe200078cf826 */
[----:B0-----:R-:W-:Y:S01]  /*1700*/  IMAD.WIDE R16, R46, 0x4, R40 ;  /* 0x000000042e107825 */ /* 0x001fe200078e0228 */
[----:B------:R-:W-:Y:S02]  /*1710*/  MOV R44, RZ ;  /* 0x000000ff002c7202 */ /* 0x000fe40000000f00 */
[----:B------:R-:W-:Y:S02]  /*1720*/  ISETP.GT.U32.OR P6, PT, R20, 0x1c, !P6 ;  /* 0x0000001c1400780c */ /* 0x000fe400077c4470 */
[----:B------:R-:W-:Y:S02]  /*1730*/  MOV R26, UR12 ;  /* 0x0000000c001a7c02 */ /* 0x000fe40008000f00 */
[----:B------:R-:W-:Y:S02]  /*1740*/  MOV R27, UR13 ;  /* 0x0000000d001b7c02 */ /* 0x000fe40008000f00 */
[----:B------:R-:W-:-:S02]  /*1750*/  MOV R22, UR12 ;  /* 0x0000000c00167c02 */ /* 0x000fc40008000f00 */
[----:B------:R-:W-:Y:S02]  /*1760*/  MOV R23, UR13 ;  /* 0x0000000d00177c02 */ /* 0x000fe40008000f00 */
[----:B-1----:R-:W-:Y:S02]  /*1770*/  MOV R18, UR12 ;  /* 0x0000000c00127c02 */ /* 0x002fe40008000f00 */
[----:B------:R-:W-:Y:S01]  /*1780*/  MOV R19, UR13 ;  /* 0x0000000d00137c02 */ /* 0x000fe20008000f00 */
[----:B------:R0:W3:Y:S01]  /*1790*/  @!P6 LDG.E.CONSTANT R44, desc[UR10][R16.64+0x70] ;  /* 0x0000700a102ce981 */ /* 0x0000e2000c1e9900 */
[----:B------:R-:W-:Y:S01]  /*17a0*/  @!P2 IADD3 R20, P6, PT, R7, UR12, RZ ;  /* 0x0000000c0714ac10 */ /* 0x000fe2000ffde0ff */
[----:B------:R-:W-:-:S03]  /*17b0*/  @!P0 IMAD.WIDE.U32 R26, R52, 0x4, R26 ;  /* 0x00000004341a8825 */ /* 0x000fc600078e001a */
[----:B------:R-:W-:Y:S01]  /*17c0*/  @!P2 IADD3.X R21, PT, PT, R6, UR13, RZ, P6, !PT ;  /* 0x0000000d0615ac10 */ /* 0x000fe2000b7fe4ff */
[----:B------:R-:W-:Y:S01]  /*17d0*/  @!P1 IMAD.WIDE.U32 R22, R51, 0x4, R22 ;  /* 0x0000000433169825 */ /* 0x000fe200078e0016 */
[----:B------:R-:W1:Y:S01]  /*17e0*/  S2R R61, SR_TID.X ;  /* 0x00000000003d7919 */ /* 0x000e620000002100 */
[----:B------:R-:W-:Y:S02]  /*17f0*/  ISETP.NE.AND P6, PT, R37, RZ, PT ;  /* 0x000000ff2500720c */ /* 0x000fe40003fc5270 */
[----:B0-----:R-:W-:Y:S01]  /*1800*/  MOV R16, UR12 ;  /* 0x0000000c00107c02 */ /* 0x001fe20008000f00 */
[----:B------:R-:W-:Y:S01]  /*1810*/  @!P3 IMAD.WIDE.U32 R18, R50, 0x4, R18 ;  /* 0x000000043212b825 */ /* 0x000fe200078e0012 */
[----:B------:R-:W-:Y:S01]  /*1820*/  MOV R17, UR13 ;  /* 0x0000000d00117c02 */ /* 0x000fe20008000f00 */
[----:B------:R-:W4:Y:S02]  /*1830*/  @!P0 LDG.E.CONSTANT R26, desc[UR10][R26.64] ;  /* 0x0000000a1a1a8981 */ /* 0x000f24000c1e9900 */
[----:B------:R-:W-:-:S02]  /*1840*/  @!P4 IMAD.WIDE.U32 R16, R49, 0x4, R16 ;  /* 0x000000043110c825 */ /* 0x000fc400078e0010 */
[----:B------:R0:W5:Y:S04]  /*1850*/  @!P1 LDG.E.CONSTANT R68, desc[UR10][R22.64] ;  /* 0x0000000a16449981 */ /* 0x000168000c1e9900 */
[----:B------:R-:W2:Y:S04]  /*1860*/  @!P3 LDG.E.CONSTANT R39, desc[UR10][R18.64] ;  /* 0x0000000a1227b981 */ /* 0x000ea8000c1e9900 */
[----:B------:R-:W3:Y:S04]  /*1870*/  @!P2 LDG.E.CONSTANT R45, desc[UR10][R20.64+0x24] ;  /* 0x0000240a142da981 */ /* 0x000ee8000c1e9900 */
[----:B------:R-:W3:Y:S01]  /*1880*/  @!P4 LDG.E.CONSTANT R63, desc[UR10][R16.64] ;  /* 0x0000000a103fc981 */ /* 0x000ee2000c1e9900 */
[----:B0-----:R-:W-:Y:S01]  /*1890*/  MOV R22, 0x400 ;  /* 0x0000040000167802 */ /* 0x001fe20000000f00 */
[----:B------:R-:W-:Y:S01]  /*18a0*/  BSSY.RECONVERGENT B0, `(.L_x_8) ;  /* 0x00000d0000007945 */ /* 0x000fe20003800200 */
[----:B------:R-:W0:Y:S01]  /*18b0*/  S2R R27, SR_CgaCtaId ;  /* 0x00000000001b7919 */ /* 0x000e220000008800 */
[----:B-1----:R-:W-:-:S04]  /*18c0*/  SHF.L.U32 R61, R61, 0x1, RZ ;  /* 0x000000013d3d7819 */ /* 0x002fc800000006ff */
[----:B------:R-:W-:Y:S02]  /*18d0*/  LEA R61, R24, R61, 0x4 ;  /* 0x0000003d183d7211 */ /* 0x000fe400078e20ff */
[----:B------:R-:W-:Y:S02]  /*18e0*/  IADD3 R24, PT, PT, R22, 0xa00, RZ ;  /* 0x00000a0016187810 */ /* 0x000fe40007ffe0ff */
[C---:B0-----:R-:W-:Y:S02]  /*18f0*/  LEA R22, R27.reuse, R22, 0x18 ;  /* 0x000000161b167211 */ /* 0x041fe400078ec0ff */
[----:B------:R-:W-:Y:S02]  /*1900*/  LEA R27, R27, R24, 0x18 ;  /* 0x000000181b1b7211 */ /* 0x000fe400078ec0ff */
[----:B------:R-:W-:-:S03]  /*1910*/  LEA R61, R61, R22, 0x2 ;  /* 0x000000163d3d7211 */ /* 0x000fc600078e10ff */
[----:B------:R-:W-:Y:S01]  /*1920*/  IMAD R62, R28, 0xf0, R27 ;  /* 0x000000f01c3e7824 */ /* 0x000fe200078e021b */
[----:B----4-:R-:W-:Y:S04]  /*1930*/  @!P0 STS [R53], R26 ;  /* 0x0000001a35008388 */ /* 0x010fe80000000800 */
[----:B-----5:R-:W-:Y:S04]  /*1940*/  @!P1 STS [R53+0x4], R68 ;  /* 0x0000044435009388 */ /* 0x020fe80000000800 */
[----:B--2---:R-:W-:Y:S04]  /*1950*/  @!P3 STS [R53+0x8], R39 ;  /* 0x000008273500b388 */ /* 0x004fe80000000800 */
[----:B---3--:R-:W-:Y:S04]  /*1960*/  @!P2 STS [R53+0xc], R45 ;  /* 0x00000c2d3500a388 */ /* 0x008fe80000000800 */
[----:B------:R-:W-:Y:S01]  /*1970*/  @!P4 STS [R53+0x10], R63 ;  /* 0x0000103f3500c388 */ /* 0x000fe20000000800 */
[----:B------:R-:W-:Y:S06]  /*1980*/  BAR.SYNC.DEFER_BLOCKING 0x0 ;  /* 0x0000000000007b1d */ /* 0x000fec0000010000 */
[----:B------:R-:W-:Y:S04]  /*1990*/  LDS.64 R16, [R61] ;  /* 0x000000003d107984 */ /* 0x000fe80000000a00 */
[----:B------:R-:W0:Y:S04]  /*19a0*/  LDS.128 R20, [R62] ;  /* 0x000000003e147984 */ /* 0x000e280000000c00 */
[----:B------:R-:W1:Y:S04]  /*19b0*/  LDS.64 R18, [R61+0x8] ;  /* 0x000008003d127984 */ /* 0x000e680000000a00 */
[----:B------:R-:W2:Y:S01]  /*19c0*/  LDS.64 R26, [R61+0x80] ;  /* 0x000080003d1a7984 */ /* 0x000ea20000000a00 */
[----:B0-----:R-:W-:Y:S01]  /*19d0*/  FFMA R16, R16, R20, R25 ;  /* 0x0000001410107223 */ /* 0x001fe20000000019 */
[----:B------:R-:W-:-:S03]  /*19e0*/  FFMA R43, R20, R17, R43 ;  /* 0x00000011142b7223 */ /* 0x000fc6000000002b */
[-C--:B------:R-:W-:Y:S01]  /*19f0*/  FFMA R17, R17, R21.reuse, R16 ;  /* 0x0000001511117223 */ /* 0x080fe20000000010 */
[C---:B-1----:R-:W-:Y:S02]  /*1a00*/  FFMA R16, R18.reuse, R21, R43 ;  /* 0x0000001512107223 */ /* 0x042fe4000000002b */
[----:B------:R-:W-:Y:S01]  /*1a10*/  LDS.64 R20, [R61+0x88] ;  /* 0x000088003d147984 */ /* 0x000fe20000000a00 */
[-C--:B------:R-:W-:Y:S01]  /*1a20*/  FFMA R25, R18, R22.reuse, R17 ;  /* 0x0000001612197223 */ /* 0x080fe20000000011 */
[----:B------:R-:W-:Y:S02]  /*1a30*/  FFMA R22, R19, R22, R16 ;  /* 0x0000001613167223 */ /* 0x000fe40000000010 */
[----:B------:R-:W0:Y:S01]  /*1a40*/  LDS.128 R16, [R62+0x10] ;  /* 0x000010003e107984 */ /* 0x000e220000000c00 */
[-C--:B--2---:R-:W-:Y:S01]  /*1a50*/  FFMA R39, R26, R23.reuse, R25 ;  /* 0x000000171a277223 */ /* 0x084fe20000000019 */
[----:B------:R-:W-:Y:S02]  /*1a60*/  FFMA R23, R27, R23, R22 ;  /* 0x000000171b177223 */ /* 0x000fe40000000016 */
[----:B------:R-:W1:Y:S01]  /*1a70*/  LDS.64 R24, [R61+0x100] ;  /* 0x000100003d187984 */ /* 0x000e620000000a00 */
[----:B0-----:R-:W-:Y:S01]  /*1a80*/  FFMA R22, R16, R27, R39 ;  /* 0x0000001b10167223 */ /* 0x001fe20000000027 */
[----:B------:R-:W-:-:S03]  /*1a90*/  FFMA R16, R20, R16, R23 ;  /* 0x0000001014107223 */ /* 0x000fc60000000017 */
[-C--:B------:R-:W-:Y:S01]  /*1aa0*/  FFMA R23, R20, R17.reuse, R22 ;  /* 0x0000001114177223 */ /* 0x080fe20000000016 */
[----:B------:R-:W-:Y:S02]  /*1ab0*/  FFMA R26, R21, R17, R16 ;  /* 0x00000011151a7223 */ /* 0x000fe40000000010 */
[----:B------:R-:W0:Y:S01]  /*1ac0*/  LDS.64 R16, [R61+0x108] ;  /* 0x000108003d107984 */ /* 0x000e220000000a00 */
[-C--:B-1----:R-:W-:Y:S01]  /*1ad0*/  FFMA R24, R24, R18.reuse, R23 ;  /* 0x0000001218187223 */ /* 0x082fe20000000017 */
[C---:B------:R-:W-:Y:S02]  /*1ae0*/  FFMA R39, R25.reuse, R18, R26 ;  /* 0x0000001219277223 */ /* 0x040fe4000000001a */
[----:B------:R-:W1:Y:S01]  /*1af0*/  LDS.128 R20, [R62+0x20] ;  /* 0x000020003e147984 */ /* 0x000e620000000c00 */
[----:B------:R-:W-:-:S03]  /*1b00*/  FFMA R25, R25, R19, R24 ;  /* 0x0000001319197223 */ /* 0x000fc60000000018 */
[----:B------:R-:W2:Y:S01]  /*1b10*/  LDS.64 R26, [R61+0x180] ;  /* 0x000180003d1a7984 */ /* 0x000ea20000000a00 */
[C---:B0-----:R-:W-:Y:S01]  /*1b20*/  FFMA R39, R16.reuse, R19, R39 ;  /* 0x0000001310277223 */ /* 0x041fe20000000027 */
[----:B-1----:R-:W-:-:S03]  /*1b30*/  FFMA R19, R16, R20, R25 ;  /* 0x0000001410137223 */ /* 0x002fc60000000019 */
[----:B------:R-:W-:Y:S01]  /*1b40*/  FFMA R20, R20, R17, R39 ;  /* 0x0000001114147223 */ /* 0x000fe20000000027 */
[----:B------:R-:W0:Y:S01]  /*1b50*/  LDS.64 R24, [R61+0x188] ;  /* 0x000188003d187984 */ /* 0x000e220000000a00 */
[-C--:B--2---:R-:W-:Y:S02]  /*1b60*/  FFMA R19, R26, R21.reuse, R19 ;  /* 0x000000151a137223 */ /* 0x084fe40000000013 */
[C---:B------:R-:W-:Y:S02]  /*1b70*/  FFMA R21, R27.reuse, R21, R20 ;  /* 0x000000151b157223 */ /* 0x040fe40000000014 */
[-C--:B------:R-:W-:Y:S02]  /*1b80*/  FFMA R26, R27, R22.reuse, R19 ;  /* 0x000000161b1a7223 */ /* 0x080fe40000000013 */
[----:B------:R-:W-:Y:S01]  /*1b90*/  LDS.128 R16, [R62+0x30] ;  /* 0x000030003e107984 */ /* 0x000fe20000000c00 */
[C---:B0-----:R-:W-:Y:S01]  /*1ba0*/  FFMA R22, R24.reuse, R22, R21 ;  /* 0x0000001618167223 */ /* 0x041fe20000000015 */
[----:B------:R-:W-:-:S02]  /*1bb0*/  FFMA R27, R24, R23, R26 ;  /* 0x00000017181b7223 */ /* 0x000fc4000000001a */
[----:B------:R-:W0:Y:S01]  /*1bc0*/  LDS.64 R20, [R61+0x200] ;  /* 0x000200003d147984 */ /* 0x000e220000000a00 */
[----:B------:R-:W-:-:S03]  /*1bd0*/  FFMA R25, R25, R23, R22 ;  /* 0x0000001719197223 */ /* 0x000fc60000000016 */
[----:B------:R-:W1:Y:S01]  /*1be0*/  LDS.64 R22, [R61+0x208] ;  /* 0x000208003d167984 */ /* 0x000e620000000a00 */
[----:B0-----:R-:W-:Y:S01]  /*1bf0*/  FFMA R20, R20, R16, R27 ;  /* 0x0000001014147223 */ /* 0x001fe2000000001b */
[----:B------:R-:W-:Y:S02]  /*1c00*/  FFMA R25, R16, R21, R25 ;  /* 0x0000001510197223 */ /* 0x000fe40000000019 */
[----:B------:R-:W0:Y:S01]  /*1c10*/  LDS.64 R26, [R61+0x280] ;  /* 0x000280003d1a7984 */ /* 0x000e220000000a00 */
[-C--:B------:R-:W-:Y:S01]  /*1c20*/  FFMA R21, R21, R17.reuse, R20 ;  /* 0x0000001115157223 */ /* 0x080fe20000000014 */
[----:B-1----:R-:W-:-:S03]  /*1c30*/  FFMA R16, R22, R17, R25 ;  /* 0x0000001116107223 */ /* 0x002fc60000000019 */
[-C--:B------:R-:W-:Y:S01]  /*1c40*/  FFMA R25, R22, R18.reuse, R21 ;  /* 0x0000001216197223 */ /* 0x080fe20000000015 */
[----:B------:R-:W-:Y:S02]  /*1c50*/  FFMA R18, R23, R18, R16 ;  /* 0x0000001217127223 */ /* 0x000fe40000000010 */
[----:B------:R-:W1:Y:S04]  /*1c60*/  LDS.128 R20, [R62+0x40] ;  /* 0x000040003e147984 */ /* 0x000e680000000c00 */
[----:B------:R-:W2:Y:S01]  /*1c70*/  LDS.64 R16, [R61+0x288] ;  /* 0x000288003d107984 */ /* 0x000ea20000000a00 */
[-C--:B0-----:R-:W-:Y:S01]  /*1c80*/  FFMA R39, R26, R19.reuse, R25 ;  /* 0x000000131a277223 */ /* 0x081fe20000000019 */
[----:B------:R-:W-:Y:S02]  /*1c90*/  FFMA R19, R27, R19, R18 ;  /* 0x000000131b137223 */ /* 0x000fe40000000012 */
[----:B------:R-:W0:Y:S01]  /*1ca0*/  LDS.64 R24, [R61+0x300] ;  /* 0x000300003d187984 */ /* 0x000e220000000a00 */
[----:B-1----:R-:W-:Y:S01]  /*1cb0*/  FFMA R18, R20, R27, R39 ;  /* 0x0000001b14127223 */ /* 0x002fe20000000027 */
[----:B--2---:R-:W-:-:S03]  /*1cc0*/  FFMA R20, R16, R20, R19 ;  /* 0x0000001410147223 */ /* 0x004fc60000000013 */
[-C--:B------:R-:W-:Y:S01]  /*1cd0*/  FFMA R19, R16, R21.reuse, R18 ;  /* 0x0000001510137223 */ /* 0x080fe20000000012 */
[----:B------:R-:W-:Y:S02]  /*1ce0*/  FFMA R26, R17, R21, R20 ;  /* 0x00000015111a7223 */ /* 0x000fe40000000014 */
[----:B------:R-:W1:Y:S01]  /*1cf0*/  LDS.64 R20, [R61+0x308] ;  /* 0x000308003d147984 */ /* 0x000e620000000a00 */
[-C--:B0-----:R-:W-:Y:S01]  /*1d00*/  FFMA R24, R24, R22.reuse, R19 ;  /* 0x0000001618187223 */ /* 0x081fe20000000013 */
[C---:B------:R-:W-:Y:S02]  /*1d10*/  FFMA R39, R25.reuse, R22, R26 ;  /* 0x0000001619277223 */ /* 0x040fe4000000001a */
[----:B------:R-:W0:Y:S01]  /*1d20*/  LDS.128 R16, [R62+0x50] ;  /* 0x000050003e107984 */ /* 0x000e220000000c00 */
[----:B------:R-:W-:-:S03]  /*1d30*/  FFMA R25, R25, R23, R24 ;  /* 0x0000001719197223 */ /* 0x000fc60000000018 */
[----:B------:R-:W2:Y:S01]  /*1d40*/  LDS.64 R26, [R61+0x380] ;  /* 0x000380003d1a7984 */ /* 0x000ea20000000a00 */
[C---:B-1----:R-:W-:Y:S01]  /*1d50*/  FFMA R39, R20.reuse, R23, R39 ;  /* 0x0000001714277223 */ /* 0x042fe20000000027 */
[----:B0-----:R-:W-:-:S03]  /*1d60*/  FFMA R23, R20, R16, R25 ;  /* 0x0000001014177223 */ /* 0x001fc60000000019 */
        /* <DEDUP_REMOVED lines=15> */
[C---:B-1----:R-:W-:Y:S02]  /*1e60*/  FFMA R16, R18.reuse, R21, R25 ;  /* 0x0000001512107223 */ /* 0x042fe40000000019 */
[----:B------:R-:W-:Y:S01]  /*1e70*/  LDS.64 R20, [R61+0x488] ;  /* 0x000488003d147984 */ /* 0x000fe20000000a00 */
[-C--:B------:R-:W-:Y:S01]  /*1e80*/  FFMA R25, R18, R22.reuse, R17 ;  /* 0x0000001612197223 */ /* 0x080fe20000000011 */
[----:B------:R-:W-:-:S02]  /*1e90*/  FFMA R22, R19, R22, R16 ;  /* 0x0000001613167223 */ /* 0x000fc40000000010 */
[----:B------:R-:W1:Y:S01]  /*1ea0*/  LDS.128 R16, [R62+0x70] ;  /* 0x000070003e107984 */ /* 0x000e620000000c00 */
[-C--:B0-----:R-:W-:Y:S01]  /*1eb0*/  FFMA R39, R26, R23.reuse, R25 ;  /* 0x000000171a277223 */ /* 0x081fe20000000019 */
[----:B------:R-:W-:Y:S02]  /*1ec0*/  FFMA R23, R27, R23, R22 ;  /* 0x000000171b177223 */ /* 0x000fe40000000016 */
[----:B------:R-:W0:Y:S01]  /*1ed0*/  LDS.64 R24, [R61+0x500] ;  /* 0x000500003d187984 */ /* 0x000e220000000a00 */
[----:B-1----:R-:W-:Y:S01]  /*1ee0*/  FFMA R22, R16, R27, R39 ;  /* 0x0000001b10167223 */ /* 0x002fe20000000027 */
[----:B------:R-:W-:-:S03]  /*1ef0*/  FFMA R16, R20, R16, R23 ;  /* 0x0000001014107223 */ /* 0x000fc60000000017 */
        /* <DEDUP_REMOVED lines=69> */
[----:B------:R-:W-:-:S02]  /*2350*/  FFMA R16, R20, R16, R23 ;  /* 0x0000001014107223 */ /* 0x000fc40000000017 */
[----:B------:R-:W-:Y:S01]  /*2360*/  LDS.64 R24, [R61+0x980] ;  /* 0x000980003d187984 */ /* 0x000fe20000000a00 */
        /* <DEDUP_REMOVED lines=8> */
[----:B------:R-:W-:Y:S06]  /*23f0*/  BAR.SYNC.DEFER_BLOCKING 0x0 ;  /* 0x0000000000007b1d */ /* 0x000fec0000010000 */
[----:B------:R3:W-:Y:S04]  /*2400*/  STS [R57], R66 ;  /* 0x0000004239007388 */ /* 0x0007e80000000800 */
[----:B------:R3:W-:Y:S01]  /*2410*/  STS [R57+0x4], R64 ;  /* 0x0000044039007388 */ /* 0x0007e20000000800 */
[----:B0-----:R-:W-:-:S03]  /*2420*/  FFMA R39, R16, R19, R39 ;  /* 0x0000001310277223 */ /* 0x001fc60000000027 */
[----:B------:R3:W-:Y:S01]  /*2430*/  STS [R57+0x8], R44 ;  /* 0x0000082c39007388 */ /* 0x0007e20000000800 */
[----:B-1----:R-:W-:Y:S01]  /*2440*/  FFMA R43, R16, R20, R43 ;  /* 0x00000014102b7223 */ /* 0x002fe2000000002b */
[----:B------:R-:W-:Y:S02]  /*2450*/  FFMA R20, R20, R17, R39 ;  /* 0x0000001114147223 */ /* 0x000fe40000000027 */
[----:B------:R3:W-:Y:S01]  /*2460*/  STS [R57+0xc], R42 ;  /* 0x00000c2a39007388 */ /* 0x0007e20000000800 */
[-C--:B------:R-:W-:Y:S01]  /*2470*/  FFMA R43, R24, R21.reuse, R43 ;  /* 0x00000015182b7223 */ /* 0x080fe2000000002b */
[----:B------:R-:W-:-:S03]  /*2480*/  FFMA R21, R25, R21, R20 ;  /* 0x0000001519157223 */ /* 0x000fc60000000014 */
[-C--:B------:R-:W-:Y:S01]  /*2490*/  FFMA R16, R25, R22.reuse, R43 ;  /* 0x0000001619107223 */ /* 0x080fe2000000002b */
[----:B--2---:R-:W-:-:S03]  /*24a0*/  FFMA R22, R26, R22, R21 ;  /* 0x000000161a167223 */ /* 0x004fc60000000015 */
[-C--:B------:R-:W-:Y:S01]  /*24b0*/  FFMA R39, R26, R23.reuse, R16 ;  /* 0x000000171a277223 */ /* 0x080fe20000000010 */
[----:B------:R-:W-:Y:S01]  /*24c0*/  FFMA R27, R27, R23, R22 ;  /* 0x000000171b1b7223 */ /* 0x000fe20000000016 */
[----:B---3--:R-:W-:Y:S06]  /*24d0*/  @P6 BRA `(.L_x_9) ;  /* 0x0000000000306947 */ /* 0x008fec0003800000 */
[----:B------:R-:W-:Y:S01]  /*24e0*/  IADD3 R16, PT, PT, R35, 0x4, RZ ;  /* 0x0000000423107810 */ /* 0x000fe20007ffe0ff */
[----:B------:R-:W-:Y:S03]  /*24f0*/  BSSY.RECONVERGENT B1, `(.L_x_10) ;  /* 0x0000009000017945 */ /* 0x000fe60003800200 */
[----:B------:R-:W-:-:S04]  /*2500*/  LOP3.LUT R16, R16, 0xe, RZ, 0xc0, !PT ;  /* 0x0000000e10107812 */ /* 0x000fc800078ec0ff */
[----:B------:R-:W-:Y:S02]  /*2510*/  IADD3 R17, PT, PT, R59, R16, RZ ;  /* 0x000000103b117210 */ /* 0x000fe40007ffe0ff */
[----:B------:R-:W-:Y:S02]  /*2520*/  LOP3.LUT P6, RZ, R16, R59, RZ, 0xfc, !PT ;  /* 0x0000003b10ff7212 */ /* 0x000fe400078cfcff */
[----:B------:R-:W-:Y:S02]  /*2530*/  MOV R16, RZ ;  /* 0x000000ff00107202 */ /* 0x000fe40000000f00 */
[----:B------:R-:W-:-:S13]  /*2540*/  ISETP.GT.U32.OR P6, PT, R17, 0x1c, !P6 ;  /* 0x0000001c1100780c */ /* 0x000fda00077c4470 */
[----:B------:R-:W-:Y:S05]  /*2550*/  @P6 BRA `(.L_x_11) ;  /* 0x0000000000086947 */ /* 0x000fea0003800000 */
[----:B------:R-:W-:-:S06]  /*2560*/  IMAD.WIDE R16, R31, 0x4, R40 ;  /* 0x000000041f107825 */ /* 0x000fcc00078e0228 */
[----:B------:R0:W5:Y:S02]  /*2570*/  LDG.E.CONSTANT R16, desc[UR10][R16.64+0x70] ;  /* 0x0000700a10107981 */ /* 0x000164000c1e9900 */
.L_x_11:
[----:B------:R-:W-:Y:S05]  /*2580*/  BSYNC.RECONVERGENT B1 ;  /* 0x0000000000017941 */ /* 0x000fea0003800200 */
.L_x_10:
[----:B-----5:R1:W-:Y:S02]  /*2590*/  STS [R57+0x10], R16 ;  /* 0x0000101039007388 */ /* 0x0203e40000000800 */
.L_x_9:
[----:B------:R-:W-:Y:S05]  /*25a0*/  BSYNC.RECONVERGENT B0 ;  /* 0x0000000000007941 */ /* 0x000fea0003800200 */
.L_x_8:
[----:B------:R-:W-:Y:S01]  /*25b0*/  ISETP.NE.AND P6, PT, R36, RZ, PT ;  /* 0x000000ff2400720c */ /* 0x000fe20003fc5270 */
[----:B------:R-:W-:-:S12]  /*25c0*/  BSSY.RECONVERGENT B0, `(.L_x_12) ;  /* 0x000000a000007945 */ /* 0x000fd80003800200 */
[----:B------:R-:W-:Y:S05]  /*25d0*/  @P6 BRA `(.L_x_13) ;  /* 0x0000000000206947 */ /* 0x000fea0003800000 */
[----:B------:R-:W-:Y:S01]  /*25e0*/  ISETP.GT.U32.AND P6, PT, R54, 0x1c, PT ;  /* 0x0000001c3600780c */ /* 0x000fe20003fc4070 */
[----:B------:R-:W-:Y:S01]  /*25f0*/  BSSY.RECONVERGENT B1, `(.L_x_14) ;  /* 0x0000005000017945 */ /* 0x000fe20003800200 */
[----:B-1----:R-:W-:-:S11]  /*2600*/  HFMA2 R16, -RZ, RZ, 0, 0 ;  /* 0x00000000ff107431 */ /* 0x002fd600000001ff */
[----:B------:R-:W-:Y:S05]  /*2610*/  @P6 BRA `(.L_x_15) ;  /* 0x0000000000086947 */ /* 0x000fea0003800000 */
[----:B0-----:R-:W-:-:S06]  /*2620*/  IMAD.WIDE R16, R29, 0x4, R40 ;  /* 0x000000041d107825 */ /* 0x001fcc00078e0228 */
[----:B------:R1:W5:Y:S02]  /*2630*/  LDG.E.CONSTANT R16, desc[UR10][R16.64+0x70] ;  /* 0x0000700a10107981 */ /* 0x000364000c1e9900 */
.L_x_15:
[----:B------:R-:W-:Y:S05]  /*2640*/  BSYNC.RECONVERGENT B1 ;  /* 0x0000000000017941 */ /* 0x000fea0003800200 */
.L_x_14:
[----:B-----5:R2:W-:Y:S02]  /*2650*/  STS [R57+0x14], R16 ;  /* 0x0000141039007388 */ /* 0x0205e40000000800 */
.L_x_13:
[----:B------:R-:W-:Y:S05]  /*2660*/  BSYNC.RECONVERGENT B0 ;  /* 0x0000000000007941 */ /* 0x000fea0003800200 */
.L_x_12:
[C---:B------:R-:W-:Y:S02]  /*2670*/  LEA.HI R23, R35.reuse, R28, RZ, 0x1c ;  /* 0x0000001c23177211 */ /* 0x040fe400078fe0ff */
[----:B------:R-:W-:Y:S02]  /*2680*/  LOP3.LUT R22, R35, 0xe, RZ, 0xc0, !PT ;  /* 0x0000000e23167812 */ /* 0x000fe400078ec0ff */
[----:B------:R-:W-:Y:S02]  /*2690*/  LOP3.LUT R23, R23, 0x1, RZ, 0xc0, !PT ;  /* 0x0000000117177812 */ /* 0x000fe400078ec0ff */
[----:B-12---:R-:W-:Y:S02]  /*26a0*/  IADD3 R16, PT, PT, R59, R22, RZ ;  /* 0x000000163b107210 */ /* 0x006fe40007ffe0ff */
[----:B0-----:R-:W-:Y:S02]  /*26b0*/  IADD3 R17, PT, PT, R35, 0x2, RZ ;  /* 0x0000000223117810 */ /* 0x001fe40007ffe0ff */
[----:B------:R-:W-:-:S02]  /*26c0*/  LEA R19, R34, R23, 0x1 ;  /* 0x0000001722137211 */ /* 0x000fc400078e08ff */
[----:B------:R-:W-:Y:S02]  /*26d0*/  ISETP.GT.U32.AND P6, PT, R16, 0x1c, PT ;  /* 0x0000001c1000780c */ /* 0x000fe40003fc4070 */
[C---:B------:R-:W-:Y:S02]  /*26e0*/  LEA.HI R16, R17.reuse, R28, RZ, 0x1c ;  /* 0x0000001c11107211 */ /* 0x040fe400078fe0ff */
[----:B------:R-:W-:Y:S02]  /*26f0*/  LOP3.LUT R18, R17, 0xe, RZ, 0xc0, !PT ;  /* 0x0000000e11127812 */ /* 0x000fe400078ec0ff */
[----:B------:R-:W-:Y:S02]  /*2700*/  ISETP.GT.U32.OR P6, PT, R19, 0x1a, P6 ;  /* 0x0000001a1300780c */ /* 0x000fe400037c4470 */
[----:B------:R-:W-:Y:S02]  /*2710*/  LOP3.LUT R17, R16, 0x1, RZ, 0xc0, !PT ;  /* 0x0000000110117812 */ /* 0x000fe400078ec0ff */
[----:B------:R-:W-:-:S02]  /*2720*/  IADD3 R18, PT, PT, R59, R18, RZ ;  /* 0x000000123b127210 */ /* 0x000fc40007ffe0ff */
[----:B------:R-:W-:Y:S02]  /*2730*/  PLOP3.LUT P5, PT, P6, P5, PT, 0xf2, 0x2f ;  /* 0x00000000002f781c */ /* 0x000fe400037abe72 */
[----:B------:R-:W-:Y:S02]  /*2740*/  LEA R16, R34, R17, 0x1 ;  /* 0x0000001122107211 */ /* 0x000fe400078e08ff */
[----:B------:R-:W-:Y:S02]  /*2750*/  ISETP.GT.U32.AND P6, PT, R18, 0x1c, PT ;  /* 0x0000001c1200780c */ /* 0x000fe40003fc4070 */
[----:B------:R-:W-:Y:S02]  /*2760*/  P2R R25, PR, RZ, 0x4 ;  /* 0x00000004ff197803 */ /* 0x000fe40000000000 */
[----:B------:R-:W-:Y:S02]  /*2770*/  LOP3.LUT P2, RZ, R59, 0xe, R38, 0xf8, !PT ;  /* 0x0000000e3bff7812 */ /* 0x000fe4000784f826 */
[----:B------:R-:W-:-:S02]  /*2780*/  ISETP.GT.U32.OR P6, PT, R16, 0x1a, P6 ;  /* 0x0000001a1000780c */ /* 0x000fc400037c4470 */
[----:B------:R-:W-:Y:S02]  /*2790*/  P2R R24, PR, RZ, 0x10 ;  /* 0x00000010ff187803 */ /* 0x000fe40000000000 */
[----:B------:R-:W-:Y:S02]  /*27a0*/  PLOP3.LUT P6, PT, P6, P2, PT, 0xf2, 0x2f ;  /* 0x00000000002f781c */ /* 0x000fe400037c5e72 */
[----:B------:R-:W-:Y:S01]  /*27b0*/  ISETP.GT.U32.AND P2, PT, R19, 0x1a, PT ;  /* 0x0000001a1300780c */ /* 0x000fe20003f44070 */
[----:B------:R-:W0:Y:S01]  /*27c0*/  S2R R63, SR_TID.Y ;  /* 0x00000000003f7919 */ /* 0x000e220000002200 */
[----:B------:R-:W-:Y:S02]  /*27d0*/  MOV R42, RZ ;  /* 0x000000ff002a7202 */ /* 0x000fe40000000f00 */
[----:B------:R-:W-:Y:S02]  /*27e0*/  ISETP.GT.U32.OR P4, PT, R56, 0x1c, P2 ;  /* 0x0000001c3800780c */ /* 0x000fe40001784470 */
[----:B------:R-:W-:Y:S01]  /*27f0*/  IADD3 R17, PT, PT, R35, 0x3, RZ ;  /* 0x0000000323117810 */ /* 0x000fe20007ffe0ff */
[----:B------:R-:W-:-:S03]  /*2800*/  HFMA2 R38, -RZ, RZ, 0, 0 ;  /* 0x00000000ff267431 */ /* 0x000fc600000001ff */
[----:B------:R-:W-:-:S07]  /*2810*/  LEA.HI R17, R17, R28, RZ, 0x1c ;  /* 0x0000001c11117211 */ /* 0x000fce00078fe0ff */
[----:B------:R-:W-:-:S04]  /*2820*/  @!P4 LEA R20, P2, R0, UR7, 0x2 ;  /* 0x000000070014cc11 */ /* 0x000fc8000f8410ff */
[----:B------:R-:W-:Y:S02]  /*2830*/  @!P4 IADD3.X R21, PT, PT, R14, UR8, RZ, P2, !PT ;  /* 0x000000080e15cc10 */ /* 0x000fe400097fe4ff */
[----:B------:R-:W-:Y:S02]  /*2840*/  @!P6 LEA R18, P2, R2, UR7, 0x2 ;  /* 0x000000070212ec11 */ /* 0x000fe4000f8410ff */
[----:B------:R-:W-:Y:S01]  /*2850*/  LOP3.LUT R17, R17, 0x1, RZ, 0xc0, !PT ;  /* 0x0000000111117812 */ /* 0x000fe200078ec0ff */
[----:B------:R-:W2:Y:S01]  /*2860*/  @!P4 LDG.E.CONSTANT R42, desc[UR10][R20.64] ;  /* 0x0000000a142ac981 */ /* 0x000ea2000c1e9900 */
[----:B------:R-:W-:Y:S02]  /*2870*/  @!P6 IADD3.X R19, PT, PT, R4, UR8, RZ, P2, !PT ;  /* 0x000000080413ec10 */ /* 0x000fe400097fe4ff */
[----:B------:R-:W-:Y:S02]  /*2880*/  LEA R16, R34, R17, 0x1 ;  /* 0x0000001122107211 */ /* 0x000fe400078e08ff */
[----:B------:R-:W-:Y:S01]  /*2890*/  MOV R26, RZ ;  /* 0x000000ff001a7202 */ /* 0x000fe20000000f00 */
[----:B------:R0:W3:Y:S01]  /*28a0*/  @!P6 LDG.E.CONSTANT R38, desc[UR10][R18.64+-0x4] ;  /* 0xfffffc0a1226e981 */ /* 0x0000e2000c1e9900 */
[----:B------:R-:W-:Y:S01]  /*28b0*/  ISETP.GT.U32.AND P6, PT, R16, 0x1a, PT ;  /* 0x0000001a1000780c */ /* 0x000fe20003fc4070 */
[----:B------:R-:W-:Y:S01]  /*28c0*/  HFMA2 R44, -RZ, RZ, 0, 0 ;  /* 0x00000000ff2c7431 */ /* 0x000fe200000001ff */
[----:B------:R-:W-:-:S02]  /*28d0*/  ISETP.NE.AND P2, PT, R25, RZ, PT ;  /* 0x000000ff1900720c */ /* 0x000fc40003f45270 */
[----:B------:R-:W-:Y:S02]  /*28e0*/  ISETP.GT.U32.OR P6, PT, R55, 0x1c, P6 ;  /* 0x0000001c3700780c */ /* 0x000fe400037c4470 */
[----:B0-----:R-:W-:-:S04]  /*28f0*/  LEA R19, R63, R35, 0x5 ;  /* 0x000000233f137211 */ /* 0x001fc800078e28ff */
[----:B------:R-:W-:-:S07]  /*2900*/  @!P5 SHF.R.U32.HI R19, RZ, 0x4, R19 ;  /* 0x00000004ff13d819 */ /* 0x000fce0000011613 */
[----:B------:R-:W-:Y:S01]  /*2910*/  @!P6 LEA R16, P4, R3, UR7, 0x2 ;  /* 0x000000070310ec11 */ /* 0x000fe2000f8810ff */
[----:B------:R-:W-:-:S03]  /*2920*/  @!P5 IMAD R19, R28, 0x5, R19 ;  /* 0x000000051c13d824 */ /* 0x000fc600078e0213 */
[----:B------:R-:W-:Y:S02]  /*2930*/  @!P6 IADD3.X R17, PT, PT, R5, UR8, RZ, P4, !PT ;  /* 0x000000080511ec10 */ /* 0x000fe4000a7fe4ff */
[----:B------:R-:W-:-:S03]  /*2940*/  @!P5 SHF.R.U32.HI R19, RZ, 0x1, R19 ;  /* 0x00000001ff13d819 */ /* 0x000fc60000011613 */
[----:B------:R0:W4:Y:S01]  /*2950*/  @!P6 LDG.E.CONSTANT R26, desc[UR10][R16.64] ;  /* 0x0000000a101ae981 */ /* 0x000122000c1e9900 */
[----:B------:R-:W-:Y:S01]  /*2960*/  @!P5 ISETP.NE.U32.AND P6, PT, R23, 0x1, PT ;  /* 0x000000011700d80c */ /* 0x000fe20003fc5070 */
[----:B------:R-:W-:-:S03]  /*2970*/  @!P5 IMAD R19, R19, 0x310, R58 ;  /* 0x000003101313d824 */ /* 0x000fc600078e023a */
[----:B------:R-:W-:Y:S02]  /*2980*/  @!P5 SEL R18, RZ, 0x1c, P6 ;  /* 0x0000001cff12d807 */ /* 0x000fe40003000000 */
[----:B------:R-:W-:-:S04]  /*2990*/  @!P5 IADD3 R19, PT, PT, R22, R19, R59 ;  /* 0x000000131613d210 */ /* 0x000fc80007ffe03b */
[----:B------:R-:W-:-:S04]  /*29a0*/  @!P5 IADD3 R19, P6, PT, R18, R19, RZ ;  /* 0x000000131213d210 */ /* 0x000fc80007fde0ff */
[----:B0-----:R-:W-:Y:S02]  /*29b0*/  @!P5 IADD3.X R16, PT, PT, RZ, RZ, RZ, P6, !PT ;  /* 0x000000ffff10d210 */ /* 0x001fe400037fe4ff */
[----:B------:R-:W-:-:S04]  /*29c0*/  @!P5 LEA R18, P6, R19, UR7, 0x2 ;  /* 0x000000071312dc11 */ /* 0x000fc8000f8c10ff */
[----:B------:R-:W-:-:S05]  /*29d0*/  @!P5 LEA.HI.X R19, R19, UR8, R16, 0x2, P6 ;  /* 0x000000081313dc11 */ /* 0x000fca000b0f1410 */
[----:B------:R0:W5:Y:S01]  /*29e0*/  @!P5 LDG.E.CONSTANT R44, desc[UR10][R18.64+-0x4] ;  /* 0xfffffc0a122cd981 */ /* 0x000162000c1e9900 */
[----:B------:R-:W-:-:S04]  /*29f0*/  @!P0 IADD3 R16, P5, PT, R7, UR12, RZ ;  /* 0x0000000c07108c10 */ /* 0x000fc8000ffbe0ff */
[----:B------:R-:W-:Y:S02]  /*2a00*/  @!P0 IADD3.X R17, PT, PT, R6, UR13, RZ, P5, !PT ;  /* 0x0000000d06118c10 */ /* 0x000fe4000affe4ff */
[----:B------:R-:W-:Y:S02]  /*2a10*/  @!P1 IADD3 R20, P5, PT, R13, UR12, RZ ;  /* 0x0000000c0d149c10 */ /* 0x000fe4000ffbe0ff */
[----:B------:R-:W-:Y:S01]  /*2a20*/  ISETP.NE.AND P4, PT, R24, RZ, PT ;  /* 0x000000ff1800720c */ /* 0x000fe20003f85270 */
[----:B------:R-:W2:Y:S01]  /*2a30*/  @!P0 LDG.E.CONSTANT R68, desc[UR10][R16.64+0xc] ;  /* 0x00000c0a10448981 */ /* 0x000ea2000c1e9900 */
[----:B------:R-:W-:Y:S02]  /*2a40*/  @!P1 IADD3.X R21, PT, PT, R12, UR13, RZ, P5, !PT ;  /* 0x0000000d0c159c10 */ /* 0x000fe4000affe4ff */
[----:B------:R-:W-:-:S04]  /*2a50*/  @!P3 IADD3 R66, P5, PT, R11, UR12, RZ ;  /* 0x0000000c0b42bc10 */ /* 0x000fc8000ffbe0ff */
[----:B------:R-:W-:Y:S02]  /*2a60*/  @!P3 IADD3.X R67, PT, PT, R10, UR13, RZ, P5, !PT ;  /* 0x0000000d0a43bc10 */ /* 0x000fe4000affe4ff */
[----:B------:R-:W-:Y:S02]  /*2a70*/  @!P2 IADD3 R24, P5, PT, R7, UR12, RZ ;  /* 0x0000000c0718ac10 */ /* 0x000fe4000ffbe0ff */
[----:B------:R-:W-:Y:S01]  /*2a80*/  ISETP.NE.AND P6, PT, R37, RZ, PT ;  /* 0x000000ff2500720c */ /* 0x000fe20003fc5270 */
[----:B------:R-:W3:Y:S01]  /*2a90*/  @!P3 LDG.E.CONSTANT R66, desc[UR10][R66.64+0xc] ;  /* 0x00000c0a4242b981 */ /* 0x000ee2000c1e9900 */
[----:B------:R-:W-:Y:S02]  /*2aa0*/  @!P2 IADD3.X R25, PT, PT, R6, UR13, RZ, P5, !PT ;  /* 0x0000000d0619ac10 */ /* 0x000fe4000affe4ff */
[----:B------:R-:W-:Y:S01]  /*2ab0*/  @!P4 IADD3 R64, P5, PT, R9, UR12, RZ ;  /* 0x0000000c0940cc10 */ /* 0x000fe2000ffbe0ff */
[----:B------:R-:W4:Y:S03]  /*2ac0*/  @!P1 LDG.E.CONSTANT R37, desc[UR10][R20.64+0xc] ;  /* 0x00000c0a14259981 */ /* 0x000f26000c1e9900 */
[----:B------:R-:W-:Y:S01]  /*2ad0*/  @!P4 IADD3.X R65, PT, PT, R8, UR13, RZ, P5, !PT ;  /* 0x0000000d0841cc10 */ /* 0x000fe2000affe4ff */
[----:B------:R-:W5:Y:S04]  /*2ae0*/  @!P2 LDG.E.CONSTANT R43, desc[UR10][R24.64+0x30] ;  /* 0x0000300a182ba981 */ /* 0x000f68000c1e9900 */
[----:B------:R-:W5:Y:S04]  /*2af0*/  @!P4 LDG.E.CONSTANT R64, desc[UR10][R64.64+0xc] ;  /* 0x00000c0a4040c981 */ /* 0x000f68000c1e9900 */
[----:B--2---:R-:W-:Y:S04]  /*2b00*/  @!P0 STS [R53], R68 ;  /* 0x0000004435008388 */ /* 0x004fe80000000800 */
[----:B---3--:R-:W-:Y:S04]  /*2b10*/  @!P3 STS [R53+0x8], R66 ;  /* 0x000008423500b388 */ /* 0x008fe80000000800 */
[----:B----4-:R-:W-:Y:S04]  /*2b20*/  @!P1 STS [R53+0x4], R37 ;  /* 0x0000042535009388 */ /* 0x010fe80000000800 */
[----:B-----5:R-:W-:Y:S04]  /*2b30*/  @!P2 STS [R53+0xc], R43 ;  /* 0x00000c2b3500a388 */ /* 0x020fe80000000800 */
[----:B------:R-:W-:Y:S01]  /*2b40*/  @!P4 STS [R53+0x10], R64 ;  /* 0x000010403500c388 */ /* 0x000fe20000000800 */
[----:B------:R-:W-:Y:S06]  /*2b50*/  BAR.SYNC.DEFER_BLOCKING 0x0 ;  /* 0x0000000000007b1d */ /* 0x000fec0000010000 */
[----:B0-----:R-:W-:Y:S04]  /*2b60*/  LDS.64 R18, [R61] ;  /* 0x000000003d127984 */ /* 0x001fe80000000a00 */
[----:B------:R-:W0:Y:S04]  /*2b70*/  LDS.128 R20, [R62] ;  /* 0x000000003e147984 */ /* 0x000e280000000c00 */
[----:B------:R-:W1:Y:S04]  /*2b80*/  LDS.64 R16, [R61+0x8] ;  /* 0x000008003d107984 */ /* 0x000e680000000a00 */
[----:B------:R-:W2:Y:S01]  /*2b90*/  LDS.64 R24, [R61+0x80] ;  /* 0x000080003d187984 */ /* 0x000ea20000000a00 */
[----:B0-----:R-:W-:Y:S01]  /*2ba0*/  FFMA R18, R18, R20, R39 ;  /* 0x0000001412127223 */ /* 0x001fe20000000027 */
[----:B------:R-:W-:-:S03]  /*2bb0*/  FFMA R27, R20, R19, R27 ;  /* 0x00000013141b7223 */ /* 0x000fc6000000001b */
[-C--:B------:R-:W-:Y:S01]  /*2bc0*/  FFMA R19, R19, R21.reuse, R18 ;  /* 0x0000001513137223 */ /* 0x080fe20000000012 */
[----:B-1----:R-:W-:-:S03]  /*2bd0*/  FFMA R18, R16, R21, R27 ;  /* 0x0000001510127223 */ /* 0x002fc6000000001b */
[-C--:B------:R-:W-:Y:S01]  /*2be0*/  FFMA R21, R16, R22.reuse, R19 ;  /* 0x0000001610157223 */ /* 0x080fe20000000013 */
[----:B------:R-:W-:Y:S02]  /*2bf0*/  FFMA R22, R17, R22, R18 ;  /* 0x0000001611167223 */ /* 0x000fe40000000012 */
[----:B------:R-:W0:Y:S01]  /*2c00*/  LDS.128 R16, [R62+0x10] ;  /* 0x000010003e107984 */ /* 0x000e220000000c00 */
[----:B--2---:R-:W-:-:S03]  /*2c10*/  FFMA R27, R24, R23, R21 ;  /* 0x00000017181b7223 */ /* 0x004fc60000000015 */
[----:B------:R-:W1:Y:S01]  /*2c20*/  LDS.64 R20, [R61+0x88] ;  /* 0x000088003d147984 */ /* 0x000e620000000a00 */
[----:B------:R-:W-:Y:S01]  /*2c30*/  FFMA R23, R25, R23, R22 ;  /* 0x0000001719177223 */ /* 0x000fe20000000016 */
[----:B0-----:R-:W-:Y:S02]  /*2c40*/  FFMA R22, R16, R25, R27 ;  /* 0x0000001910167223 */ /* 0x001fe4000000001b */
[----:B------:R-:W0:Y:S01]  /*2c50*/  LDS.64 R24, [R61+0x100] ;  /* 0x000100003d187984 */ /* 0x000e220000000a00 */
[C---:B-1----:R-:W-:Y:S01]  /*2c60*/  FFMA R16, R20.reuse, R16, R23 ;  /* 0x0000001014107223 */ /* 0x042fe20000000017 */
[----:B------:R-:W-:-:S03]  /*2c70*/  FFMA R23, R20, R17, R22 ;  /* 0x0000001114177223 */ /* 0x000fc60000000016 */
[----:B------:R-:W-:Y:S02]  /*2c80*/  FFMA R20, R21, R17, R16 ;  /* 0x0000001115147223 */ /* 0x000fe40000000010 */
[----:B------:R-:W1:Y:S01]  /*2c90*/  LDS.64 R16, [R61+0x108] ;  /* 0x000108003d107984 */ /* 0x000e620000000a00 */
[-C--:B0-----:R-:W-:Y:S01]  /*2ca0*/  FFMA R24, R24, R18.reuse, R23 ;  /* 0x0000001218187223 */ /* 0x081fe20000000017 */
[C---:B------:R-:W-:Y:S02]  /*2cb0*/  FFMA R27, R25.reuse, R18, R20 ;  /* 0x00000012191b7223 */ /* 0x040fe40000000014 */
[----:B------:R-:W0:Y:S01]  /*2cc0*/  LDS.128 R20, [R62+0x20] ;  /* 0x000020003e147984 */ /* 0x000e220000000c00 */
[-C--:B------:R-:W-:Y:S01]  /*2cd0*/  FFMA R25, R25, R19.reuse, R24 ;  /* 0x0000001319197223 */ /* 0x080fe20000000018 */
[C---:B-1----:R-:W-:Y:S02]  /*2ce0*/  FFMA R27, R16.reuse, R19, R27 ;  /* 0x00000013101b7223 */ /* 0x042fe4000000001b */
[----:B------:R-:W1:Y:S01]  /*2cf0*/  LDS.64 R18, [R61+0x180] ;  /* 0x000180003d127984 */ /* 0x000e620000000a00 */
[----:B0-----:R-:W-:-:S03]  /*2d00*/  FFMA R37, R16, R20, R25 ;  /* 0x0000001410257223 */ /* 0x001fc60000000019 */
[----:B------:R-:W0:Y:S01]  /*2d10*/  LDS.64 R24, [R61+0x188] ;  /* 0x000188003d187984 */ /* 0x000e220000000a00 */
[----:B------:R-:W-:Y:S01]  /*2d20*/  FFMA R20, R20, R17, R27 ;  /* 0x0000001114147223 */ /* 0x000fe2000000001b */
[----:B-1----:R-:W-:-:S03]  /*2d30*/  FFMA R37, R18, R21, R37 ;  /* 0x0000001512257223 */ /* 0x002fc60000000025 */
[C---:B------:R-:W-:Y:S01]  /*2d40*/  FFMA R21, R19.reuse, R21, R20 ;  /* 0x0000001513157223 */ /* 0x040fe20000000014 */
[----:B------:R-:W-:-:S03]  /*2d50*/  FFMA R16, R19, R22, R37 ;  /* 0x0000001613107223 */ /* 0x000fc60000000025 */
[C---:B0-----:R-:W-:Y:S01]  /*2d60*/  FFMA R22, R24.reuse, R22, R21 ;  /* 0x0000001618167223 */ /* 0x041fe20000000015 */
[-C--:B------:R-:W-:Y:S01]  /*2d70*/  FFMA R27, R24, R23.reuse, R16 ;  /* 0x00000017181b7223 */ /* 0x080fe20000000010 */
[----:B------:R-:W-:Y:S04]  /*2d80*/  LDS.64 R20, [R61+0x200] ;  /* 0x000200003d147984 */ /* 0x000fe80000000a00 */
[----:B------:R-:W0:Y:S01]  /*2d90*/  LDS.128 R16, [R62+0x30] ;  /* 0x000030003e107984 */ /* 0x000e220000000c00 */
        /* <DEDUP_REMOVED lines=9> */
[----:B------:R-:W1:Y:S01]  /*2e30*/  LDS.128 R20, [R62+0x40] ;  /* 0x000040003e147984 */ /* 0x000e620000000c00 */
[----:B0-----:R-:W-:-:S03]  /*2e40*/  FFMA R27, R24, R19, R17 ;  /* 0x00000013181b7223 */ /* 0x001fc60000000011 */
[----:B------:R-:W0:Y:S01]  /*2e50*/  LDS.64 R16, [R61+0x288] ;  /* 0x000288003d107984 */ /* 0x000e220000000a00 */
[----:B------:R-:W-:Y:S01]  /*2e60*/  FFMA R19, R25, R19, R18 ;  /* 0x0000001319137223 */ /* 0x000fe20000000012 */
[----:B-1----:R-:W-:Y:S02]  /*2e70*/  FFMA R18, R20, R25, R27 ;  /* 0x0000001914127223 */ /* 0x002fe4000000001b */
[----:B------:R-:W1:Y:S01]  /*2e80*/  LDS.64 R24, [R61+0x300] ;  /* 0x000300003d187984 */ /* 0x000e620000000a00 */
[C---:B0-----:R-:W-:Y:S01]  /*2e90*/  FFMA R20, R16.reuse, R20, R19 ;  /* 0x0000001410147223 */ /* 0x041fe20000000013 */
[----:B------:R-:W-:-:S03]  /*2ea0*/  FFMA R19, R16, R21, R18 ;  /* 0x0000001510137223 */ /* 0x000fc60000000012 */
[----:B------:R-:W-:Y:S02]  /*2eb0*/  FFMA R16, R17, R21, R20 ;  /* 0x0000001511107223 */ /* 0x000fe40000000014 */
[----:B------:R-:W0:Y:S01]  /*2ec0*/  LDS.64 R20, [R61+0x308] ;  /* 0x000308003d147984 */ /* 0x000e220000000a00 */
[-C--:B-1----:R-:W-:Y:S01]  /*2ed0*/  FFMA R24, R24, R22.reuse, R19 ;  /* 0x0000001618187223 */ /* 0x082fe20000000013 */
[C---:B------:R-:W-:Y:S02]  /*2ee0*/  FFMA R27, R25.reuse, R22, R16 ;  /* 0x00000016191b7223 */ /* 0x040fe40000000010 */
[----:B------:R-:W1:Y:S01]  /*2ef0*/  LDS.128 R16, [R62+0x50] ;  /* 0x000050003e107984 */ /* 0x000e620000000c00 */
[-C--:B------:R-:W-:Y:S01]  /*2f00*/  FFMA R25, R25, R23.reuse, R24 ;  /* 0x0000001719197223 */ /* 0x080fe20000000018 */
[C---:B0-----:R-:W-:Y:S02]  /*2f10*/  FFMA R27, R20.reuse, R23, R27 ;  /* 0x00000017141b7223 */ /* 0x041fe4000000001b */
[----:B------:R-:W0:Y:S01]  /*2f20*/  LDS.64 R22, [R61+0x380] ;  /* 0x000380003d167984 */ /* 0x000e220000000a00 */
[----:B-1----:R-:W-:-:S03]  /*2f30*/  FFMA R37, R20, R16, R25 ;  /* 0x0000001014257223 */ /* 0x002fc60000000019 */
[----:B------:R-:W1:Y:S01]  /*2f40*/  LDS.64 R24, [R61+0x388] ;  /* 0x000388003d187984 */ /* 0x000e620000000a00 */
[----:B------:R-:W-:Y:S01]  /*2f50*/  FFMA R16, R16, R21, R27 ;  /* 0x0000001510107223 */ /* 0x000fe2000000001b */
[----:B0-----:R-:W-:-:S03]  /*2f60*/  FFMA R37, R22, R17, R37 ;  /* 0x0000001116257223 */ /* 0x001fc60000000025 */
[C---:B------:R-:W-:Y:S01]  /*2f70*/  FFMA R17, R23.reuse, R17, R16 ;  /* 0x0000001117117223 */ /* 0x040fe20000000010 */
[----:B------:R-:W-:-:S03]  /*2f80*/  FFMA R16, R23, R18, R37 ;  /* 0x0000001217107223 */ /* 0x000fc60000000025 */
[C---:B-1----:R-:W-:Y:S01]  /*2f90*/  FFMA R18, R24.reuse, R18, R17 ;  /* 0x0000001218127223 */ /* 0x042fe20000000011 */
[----:B------:R-:W-:Y:S01]  /*2fa0*/  LDS.128 R20, [R62+0x60] ;  /* 0x000060003e147984 */ /* 0x000fe20000000c00 */
[----:B------:R-:W-:-:S03]  /*2fb0*/  FFMA R27, R24, R19, R16 ;  /* 0x00000013181b7223 */ /* 0x000fc60000000010 */
        /* <DEDUP_REMOVED lines=32> */
[C---:B-1----:R-:W-:Y:S02]  /*31c0*/  FFMA R22, R24.reuse, R22, R21 ;  /* 0x0000001618167223 */ /* 0x042fe40000000015 */
[----:B------:R-:W-:Y:S01]  /*31d0*/  LDS.64 R20, [R61+0x600] ;  /* 0x000600003d147984 */ /* 0x000fe20000000a00 */
[----:B------:R-:W-:-:S03]  /*31e0*/  FFMA R27, R24, R23, R16 ;  /* 0x00000017181b7223 */ /* 0x000fc60000000010 */
        /* <DEDUP_REMOVED lines=48> */
[----:B------:R-:W-:-:S03]  /*34f0*/  FFMA R37, R25, R23, R22 ;  /* 0x0000001719257223 */ /* 0x000fc60000000016 */
[----:B------:R-:W2:Y:S01]  /*3500*/  LDS.64 R22, [R61+0x900] ;  /* 0x000900003d167984 */ /* 0x000ea20000000a00 */
[----:B-1----:R-:W-:-:S04]  /*3510*/  FFMA R24, R16, R25, R27 ;  /* 0x0000001910187223 */ /* 0x002fc8000000001b */
[C---:B0-----:R-:W-:Y:S02]  /*3520*/  FFMA R27, R20.reuse, R17, R24 ;  /* 0x00000011141b7223 */ /* 0x041fe40000000018 */
[----:B------:R-:W0:Y:S01]  /*3530*/  LDS.64 R24, [R61+0x908] ;  /* 0x000908003d187984 */ /* 0x000e220000000a00 */
[----:B------:R-:W-:Y:S01]  /*3540*/  FFMA R16, R20, R16, R37 ;  /* 0x0000001014107223 */ /* 0x000fe20000000025 */
[----:B--2---:R-:W-:-:S03]  /*3550*/  FFMA R22, R22, R18, R27 ;  /* 0x0000001216167223 */ /* 0x004fc6000000001b */
[----:B------:R-:W-:Y:S01]  /*3560*/  FFMA R16, R21, R17, R16 ;  /* 0x0000001115107223 */ /* 0x000fe20000000010 */
[----:B------:R-:W-:-:S03]  /*3570*/  FFMA R27, R23, R19, R22 ;  /* 0x00000013171b7223 */ /* 0x000fc60000000016 */
[----:B------:R-:W-:Y:S02]  /*3580*/  FFMA R17, R23, R18, R16 ;  /* 0x0000001217117223 */ /* 0x000fe40000000010 */
[----:B------:R-:W1:Y:S02]  /*3590*/  LDS.128 R20, [R62+0xe0] ;  /* 0x0000e0003e147984 */ /* 0x000e640000000c00 */
[C---:B0-----:R-:W-:Y:S02]  /*35a0*/  FFMA R37, R24.reuse, R19, R17 ;  /* 0x0000001318257223 */ /* 0x041fe40000000011 */
[----:B------:R-:W0:Y:S04]  /*35b0*/  LDS.64 R16, [R61+0x980] ;  /* 0x000980003d107984 */ /* 0x000e280000000a00 */
[----:B------:R-:W2:Y:S01]  /*35c0*/  LDS.64 R18, [R61+0x988] ;  /* 0x000988003d127984 */ /* 0x000ea20000000a00 */
[----:B------:R-:W-:Y:S01]  /*35d0*/  BAR.SYNC.DEFER_BLOCKING 0x0 ;  /* 0x0000000000007b1d */ /* 0x000fe20000010000 */
[----:B-1----:R-:W-:Y:S01]  /*35e0*/  FFMA R27, R24, R20, R27 ;  /* 0x00000014181b7223 */ /* 0x002fe2000000001b */
[----:B------:R-:W-:-:S04]  /*35f0*/  FFMA R20, R20, R25, R37 ;  /* 0x0000001914147223 */ /* 0x000fc80000000025 */
[----:B------:R-:W-:Y:S01]  /*3600*/  BSSY.RECONVERGENT B0, `(.L_x_16) ;  /* 0x000001d000007945 */ /* 0x000fe20003800200 */
[----:B------:R1:W-:Y:S04]  /*3610*/  STS [R57+0x4], R42 ;  /* 0x0000042a39007388 */ /* 0x0003e80000000800 */
[----:B------:R1:W-:Y:S04]  /*3620*/  STS [R57+0x8], R38 ;  /* 0x0000082639007388 */ /* 0x0003e80000000800 */
[----:B------:R1:W-:Y:S04]  /*3630*/  STS [R57+0xc], R26 ;  /* 0x00000c1a39007388 */ /* 0x0003e80000000800 */
[----:B------:R1:W-:Y:S01]  /*3640*/  STS [R57], R44 ;  /* 0x0000002c39007388 */ /* 0x0003e20000000800 */
[-C--:B0-----:R-:W-:Y:S01]  /*3650*/  FFMA R27, R16, R21.reuse, R27 ;  /* 0x00000015101b7223 */ /* 0x081fe2000000001b */
[----:B------:R-:W-:-:S03]  /*3660*/  FFMA R21, R17, R21, R20 ;  /* 0x0000001511157223 */ /* 0x000fc60000000014 */
[-C--:B------:R-:W-:Y:S01]  /*3670*/  FFMA R16, R17, R22.reuse, R27 ;  /* 0x0000001611107223 */ /* 0x080fe2000000001b */
[----:B--2---:R-:W-:-:S03]  /*3680*/  FFMA R22, R18, R22, R21 ;  /* 0x0000001612167223 */ /* 0x004fc60000000015 */
[-C--:B------:R-:W-:Y:S01]  /*3690*/  FFMA R39, R18, R23.reuse, R16 ;  /* 0x0000001712277223 */ /* 0x080fe20000000010 */
[----:B------:R-:W-:Y:S01]  /*36a0*/  FFMA R37, R19, R23, R22 ;  /* 0x0000001713257223 */ /* 0x000fe20000000016 */
[----:B-1----:R-:W-:Y:S06]  /*36b0*/  @P6 BRA `(.L_x_17) ;  /* 0x0000000000446947 */ /* 0x002fec0003800000 */
[----:B------:R-:W-:Y:S01]  /*36c0*/  IADD3 R17, PT, PT, R35, 0x4, RZ ;  /* 0x0000000423117810 */ /* 0x000fe20007ffe0ff */
[----:B------:R-:W-:Y:S03]  /*36d0*/  BSSY.RECONVERGENT B1, `(.L_x_18) ;  /* 0x000000e000017945 */ /* 0x000fe60003800200 */
[C---:B------:R-:W-:Y:S02]  /*36e0*/  LEA.HI R16, R17.reuse, R28, RZ, 0x1c ;  /* 0x0000001c11107211 */ /* 0x040fe400078fe0ff */
[----:B------:R-:W-:Y:S02]  /*36f0*/  LOP3.LUT R18, R17, 0xe, RZ, 0xc0, !PT ;  /* 0x0000000e11127812 */ /* 0x000fe400078ec0ff */
[----:B------:R-:W-:Y:S02]  /*3700*/  LOP3.LUT R19, R16, 0x1, RZ, 0xc0, !PT ;  /* 0x0000000110137812 */ /* 0x000fe400078ec0ff */
[----:B------:R-:W-:-:S02]  /*3710*/  IADD3 R18, PT, PT, R59, R18, RZ ;  /* 0x000000123b127210 */ /* 0x000fc40007ffe0ff */
[----:B------:R-:W-:Y:S02]  /*3720*/  LEA R16, R34, R19, 0x1 ;  /* 0x0000001322107211 */ /* 0x000fe400078e08ff */
[----:B------:R-:W-:Y:S02]  /*3730*/  ISETP.GT.U32.AND P5, PT, R18, 0x1c, PT ;  /* 0x0000001c1200780c */ /* 0x000fe40003fa4070 */
[----:B------:R-:W-:Y:S02]  /*3740*/  LOP3.LUT P6, RZ, R59, 0xe, R17, 0xf8, !PT ;  /* 0x0000000e3bff7812 */ /* 0x000fe400078cf811 */
[----:B------:R-:W-:Y:S02]  /*3750*/  ISETP.GT.U32.OR P5, PT, R16, 0x1a, P5 ;  /* 0x0000001a1000780c */ /* 0x000fe40002fa4470 */
[----:B------:R-:W-:Y:S02]  /*3760*/  MOV R16, RZ ;  /* 0x000000ff00107202 */ /* 0x000fe40000000f00 */
[----:B------:R-:W-:-:S13]  /*3770*/  PLOP3.LUT P5, PT, P5, P6, PT, 0xf2, 0x2f ;  /* 0x00000000002f781c */ /* 0x000fda0002fade72 */
[----:B------:R-:W-:Y:S05]  /*3780*/  @P5 BRA `(.L_x_19) ;  /* 0x0000000000085947 */ /* 0x000fea0003800000 */
[----:B------:R-:W-:-:S06]  /*3790*/  IMAD.WIDE.U32 R16, R32, 0x4, R40 ;  /* 0x0000000420107825 */ /* 0x000fcc00078e0028 */
[----:B------:R0:W5:Y:S02]  /*37a0*/  LDG.E.CONSTANT R16, desc[UR10][R16.64+0x6c] ;  /* 0x00006c0a10107981 */ /* 0x000164000c1e9900 */
.L_x_19:
[----:B------:R-:W-:Y:S05]  /*37b0*/  BSYNC.RECONVERGENT B1 ;  /* 0x0000000000017941 */ /* 0x000fea0003800200 */
.L_x_18:
[----:B-----5:R1:W-:Y:S02]  /*37c0*/  STS [R57+0x10], R16 ;  /* 0x0000101039007388 */ /* 0x0203e40000000800 */
.L_x_17:
[----:B------:R-:W-:Y:S05]  /*37d0*/  BSYNC.RECONVERGENT B0 ;  /* 0x0000000000007941 */ /* 0x000fea0003800200 */
.L_x_16:
[----:B------:R-:W-:Y:S01]  /*37e0*/  ISETP.NE.AND P5, PT, R36, RZ, PT ;  /* 0x000000ff2400720c */ /* 0x000fe20003fa5270 */
[----:B------:R-:W-:-:S12]  /*37f0*/  BSSY.RECONVERGENT B0, `(.L_x_20) ;  /* 0x0000010000007945 */ /* 0x000fd80003800200 */
[----:B------:R-:W-:Y:S05]  /*3800*/  @P5 BRA `(.L_x_21) ;  /* 0x0000000000385947 */ /* 0x000fea0003800000 */
[----:B------:R-:W-:Y:S01]  /*3810*/  IADD3 R35, PT, PT, R35, 0x5, RZ ;  /* 0x0000000523237810 */ /* 0x000fe20007ffe0ff */
[----:B------:R-:W-:Y:S01]  /*3820*/  BSSY.RECONVERGENT B1, `(.L_x_22) ;  /* 0x000000b000017945 */ /* 0x000fe20003800200 */
[----:B------:R-:W-:Y:S02]  /*3830*/  ISETP.GT.U32.AND P5, PT, R54, 0x1c, PT ;  /* 0x0000001c3600780c */ /* 0x000fe40003fa4070 */
[----:B------:R-:W-:Y:S02]  /*3840*/  LEA.HI R35, R35, R28, RZ, 0x1c ;  /* 0x0000001c23237211 */ /* 0x000fe400078fe0ff */
[----:B-1----:R-:W-:Y:S02]  /*3850*/  MOV R16, RZ ;  /* 0x000000ff00107202 */ /* 0x002fe40000000f00 */
[----:B------:R-:W-:-:S04]  /*3860*/  LOP3.LUT R35, R35, 0x1, RZ, 0xc0, !PT ;  /* 0x0000000123237812 */ /* 0x000fc800078ec0ff */
[----:B------:R-:W-:-:S04]  /*3870*/  LEA R34, R34, R35, 0x1 ;  /* 0x0000002322227211 */ /* 0x000fc800078e08ff */
[----:B------:R-:W-:-:S13]  /*3880*/  ISETP.GT.U32.OR P5, PT, R34, 0x1a, P5 ;  /* 0x0000001a2200780c */ /* 0x000fda0002fa4470 */
[----:B------:R-:W-:Y:S05]  /*3890*/  @P5 BRA `(.L_x_23) ;  /* 0x00000000000c5947 */ /* 0x000fea0003800000 */
[----:B0-----:R-:W-:-:S05]  /*38a0*/  IADD3 R17, PT, PT, R30, 0x1, RZ ;  /* 0x000000011e117810 */ /* 0x001fca0007ffe0ff */
[----:B------:R-:W-:-:S05]  /*38b0*/  IMAD.WIDE.U32 R40, R17, 0x4, R40 ;  /* 0x0000000411287825 */ /* 0x000fca00078e0028 */
[----:B------:R1:W5:Y:S02]  /*38c0*/  LDG.E.CONSTANT R16, desc[UR10][R40.64+0x6c] ;  /* 0x00006c0a28107981 */ /* 0x000364000c1e9900 */
.L_x_23:
[----:B------:R-:W-:Y:S05]  /*38d0*/  BSYNC.RECONVERGENT B1 ;  /* 0x0000000000017941 */ /* 0x000fea0003800200 */
.L_x_22:
[----:B-----5:R2:W-:Y:S02]  /*38e0*/  STS [R57+0x14], R16 ;  /* 0x0000141039007388 */ /* 0x0205e40000000800 */
.L_x_21:
[----:B------:R-:W-:Y:S05]  /*38f0*/  BSYNC.RECONVERGENT B0 ;  /* 0x0000000000007941 */ /* 0x000fea0003800200 */
.L_x_20:
[----:B------:R-:W-:-:S04]  /*3900*/  @!P0 IADD3 R18, P5, PT, R7, UR12, RZ ;  /* 0x0000000c07128c10 */ /* 0x000fc8000ffbe0ff */
[----:B------:R-:W-:Y:S02]  /*3910*/  @!P0 IADD3.X R19, PT, PT, R6, UR13, RZ, P5, !PT ;  /* 0x0000000d06138c10 */ /* 0x000fe4000affe4ff */
[----:B-12---:R-:W-:-:S03]  /*3920*/  @!P1 IADD3 R16, P5, PT, R13, UR12, RZ ;  /* 0x0000000c0d109c10 */ /* 0x006fc6000ffbe0ff */
[----:B------:R-:W2:Y:S01]  /*3930*/  @!P0 LDG.E.CONSTANT R36, desc[UR10][R18.64+0x18] ;  /* 0x0000180a12248981 */ /* 0x000ea2000c1e9900 */
[----:B0-----:R-:W-:Y:S02]  /*3940*/  @!P1 IADD3.X R17, PT, PT, R12, UR13, RZ, P5, !PT ;  /* 0x0000000d0c119c10 */ /* 0x001fe4000affe4ff */
[----:B------:R-:W-:-:S03]  /*3950*/  @!P3 IADD3 R24, P5, PT, R11, UR12, RZ ;  /* 0x0000000c0b18bc10 */ /* 0x000fc6000ffbe0ff */
[----:B------:R-:W3:Y:S01]  /*3960*/  @!P1 LDG.E.CONSTANT R38, desc[UR10][R16.64+0x18] ;  /* 0x0000180a10269981 */ /* 0x000ee2000c1e9900 */
[----:B------:R-:W-:Y:S02]  /*3970*/  @!P3 IADD3.X R25, PT, PT, R10, UR13, RZ, P5, !PT ;  /* 0x0000000d0a19bc10 */ /* 0x000fe4000affe4ff */
[----:B------:R-:W-:-:S03]  /*3980*/  @!P2 IADD3 R22, P5, PT, R7, UR12, RZ ;  /* 0x0000000c0716ac10 */ /* 0x000fc6000ffbe0ff */
[----:B------:R-:W4:Y:S01]  /*3990*/  @!P3 LDG.E.CONSTANT R42, desc[UR10][R24.64+0x18] ;  /* 0x0000180a182ab981 */ /* 0x000f22000c1e9900 */
[----:B------:R-:W-:Y:S02]  /*39a0*/  @!P2 IADD3.X R23, PT, PT, R6, UR13, RZ, P5, !PT ;  /* 0x0000000d0617ac10 */ /* 0x000fe4000affe4ff */
[----:B------:R-:W-:-:S03]  /*39b0*/  @!P4 IADD3 R20, P5, PT, R9, UR12, RZ ;  /* 0x0000000c0914cc10 */ /* 0x000fc6000ffbe0ff */
[----:B------:R-:W5:Y:S01]  /*39c0*/  @!P2 LDG.E.CONSTANT R44, desc[UR10][R22.64+0x3c] ;  /* 0x00003c0a162ca981 */ /* 0x000f62000c1e9900 */
[----:B------:R-:W-:-:S05]  /*39d0*/  @!P4 IADD3.X R21, PT, PT, R8, UR13, RZ, P5, !PT ;  /* 0x0000000d0815cc10 */ /* 0x000fca000affe4ff */
[----:B------:R-:W5:Y:S04]  /*39e0*/  @!P4 LDG.E.CONSTANT R64, desc[UR10][R20.64+0x18] ;  /* 0x0000180a1440c981 */ /* 0x000f68000c1e9900 */
[----:B--2---:R-:W-:Y:S04]  /*39f0*/  @!P0 STS [R53], R36 ;  /* 0x0000002435008388 */ /* 0x004fe80000000800 */
[----:B---3--:R-:W-:Y:S04]  /*3a00*/  @!P1 STS [R53+0x4], R38 ;  /* 0x0000042635009388 */ /* 0x008fe80000000800 */
[----:B----4-:R-:W-:Y:S04]  /*3a10*/  @!P3 STS [R53+0x8], R42 ;  /* 0x0000082a3500b388 */ /* 0x010fe80000000800 */
[----:B-----5:R-:W-:Y:S04]  /*3a20*/  @!P2 STS [R53+0xc], R44 ;  /* 0x00000c2c3500a388 */ /* 0x020fe80000000800 */
[----:B------:R-:W-:Y:S01]  /*3a30*/  @!P4 STS [R53+0x10], R64 ;  /* 0x000010403500c388 */ /* 0x000fe20000000800 */
[----:B------:R-:W-:Y:S06]  /*3a40*/  BAR.SYNC.DEFER_BLOCKING 0x0 ;  /* 0x0000000000007b1d */ /* 0x000fec0000010000 */
[----:B------:R-:W-:Y:S04]  /*3a50*/  LDS.64 R26, [R61] ;  /* 0x000000003d1a7984 */ /* 0x000fe80000000a00 */
[----:B------:R-:W0:Y:S04]  /*3a60*/  LDS.128 R16, [R62] ;  /* 0x000000003e107984 */ /* 0x000e280000000c00 */
[----:B------:R-:W1:Y:S04]  /*3a70*/  LDS.64 R24, [R61+0x8] ;  /* 0x000008003d187984 */ /* 0x000e680000000a00 */
[----:B------:R-:W2:Y:S04]  /*3a80*/  LDS.64 R34, [R61+0x80] ;  /* 0x000080003d227984 */ /* 0x000ea80000000a00 */
[----:B------:R-:W3:Y:S04]  /*3a90*/  LDS.128 R20, [R62+0x10] ;  /* 0x000010003e147984 */ /* 0x000ee80000000c00 */
[----:B------:R-:W4:Y:S04]  /*3aa0*/  LDS.64 R40, [R61+0x88] ;  /* 0x000088003d287984 */ /* 0x000f280000000a00 */
[----:B------:R-:W5:Y:S04]  /*3ab0*/  LDS.64 R42, [R61+0x100] ;  /* 0x000100003d2a7984 */ /* 0x000f680000000a00 */
[----:B------:R-:W-:Y:S01]  /*3ac0*/  LDS.64 R44, [R61+0x300] ;  /* 0x000300003d2c7984 */ /* 0x000fe20000000a00 */
[----:B0-----:R-:W-:Y:S01]  /*3ad0*/  FFMA R26, R26, R16, R39 ;  /* 0x000000101a1a7223 */ /* 0x001fe20000000027 */
[----:B------:R-:W-:-:S02]  /*3ae0*/  FFMA R37, R16, R27, R37 ;  /* 0x0000001b10257223 */ /* 0x000fc40000000025 */
[----:B------:R-:W0:Y:S01]  /*3af0*/  LDS.64 R38, [R61+0x108] ;  /* 0x000108003d267984 */ /* 0x000e220000000a00 */
[-C--:B------:R-:W-:Y:S01]  /*3b00*/  FFMA R27, R27, R17.reuse, R26 ;  /* 0x000000111b1b7223 */ /* 0x080fe2000000001a */
[C---:B-1----:R-:W-:Y:S02]  /*3b10*/  FFMA R16, R24.reuse, R17, R37 ;  /* 0x0000001118107223 */ /* 0x042fe40000000025 */
[----:B------:R-:W-:Y:S01]  /*3b20*/  LDS.64 R36, [R61+0x180] ;  /* 0x000180003d247984 */ /* 0x000fe20000000a00 */
[-C--:B------:R-:W-:Y:S01]  /*3b30*/  FFMA R17, R24, R18.reuse, R27 ;  /* 0x0000001218117223 */ /* 0x080fe2000000001b */
[----:B------:R-:W-:Y:S02]  /*3b40*/  FFMA R16, R25, R18, R16 ;  /* 0x0000001219107223 */ /* 0x000fe40000000010 */
[----:B------:R-:W1:Y:S01]  /*3b50*/  LDS.128 R24, [R62+0x20] ;  /* 0x000020003e187984 */ /* 0x000e620000000c00 */
[-C--:B--2---:R-:W-:Y:S01]  /*3b60*/  FFMA R17, R34, R19.reuse, R17 ;  /* 0x0000001322117223 */ /* 0x084fe20000000011 */
[----:B------:R-:W-:-:S03]  /*3b70*/  FFMA R19, R35, R19, R16 ;  /* 0x0000001323137223 */ /* 0x000fc60000000010 */
[----:B---3--:R-:W-:Y:S02]  /*3b80*/  FFMA R16, R20, R35, R17 ;  /* 0x0000002314107223 */ /* 0x008fe40000000011 */
[----:B------:R-:W2:Y:S01]  /*3b90*/  LDS.64 R34, [R61+0x188] ;  /* 0x000188003d227984 */ /* 0x000ea20000000a00 */
[C---:B----4-:R-:W-:Y:S01]  /*3ba0*/  FFMA R20, R40.reuse, R20, R19 ;  /* 0x0000001428147223 */ /* 0x050fe20000000013 */
[----:B------:R-:W-:-:S03]  /*3bb0*/  FFMA R17, R40, R21, R16 ;  /* 0x0000001528117223 */ /* 0x000fc60000000010 */
[----:B------:R-:W-:Y:S01]  /*3bc0*/  FFMA R20, R41, R21, R20 ;  /* 0x0000001529147223 */ /* 0x000fe20000000014 */
[-C--:B-----5:R-:W-:Y:S01]  /*3bd0*/  FFMA R42, R42, R22.reuse, R17 ;  /* 0x000000162a2a7223 */ /* 0x0a0fe20000000011 */
[----:B------:R-:W-:Y:S02]  /*3be0*/  LDS.64 R40, [R61+0x200] ;  /* 0x000200003d287984 */ /* 0x000fe40000000a00 */
[C---:B------:R-:W-:Y:S02]  /*3bf0*/  FFMA R21, R43.reuse, R22, R20 ;  /* 0x000000162b157223 */ /* 0x040fe40000000014 */
[----:B------:R-:W3:Y:S01]  /*3c00*/  LDS.128 R16, [R62+0x30] ;  /* 0x000030003e107984 */ /* 0x000ee20000000c00 */
[-C--:B------:R-:W-:Y:S01]  /*3c10*/  FFMA R43, R43, R23.reuse, R42 ;  /* 0x000000172b2b7223 */ /* 0x080fe2000000002a */
[----:B0-----:R-:W-:-:S03]  /*3c20*/  FFMA R21, R38, R23, R21 ;  /* 0x0000001726157223 */ /* 0x001fc60000000015 */
[----:B-1----:R-:W-:Y:S02]  /*3c30*/  FFMA R23, R38, R24, R43 ;  /* 0x0000001826177223 */ /* 0x002fe4000000002b */
[----:B------:R-:W0:Y:S01]  /*3c40*/  LDS.64 R42, [R61+0x208] ;  /* 0x000208003d2a7984 */ /* 0x000e220000000a00 */
[----:B------:R-:W-:Y:S01]  /*3c50*/  FFMA R24, R24, R39, R21 ;  /* 0x0000002718187223 */ /* 0x000fe20000000015 */
[-C--:B------:R-:W-:Y:S02]  /*3c60*/  FFMA R23, R36, R25.reuse, R23 ;  /* 0x0000001924177223 */ /* 0x080fe40000000017 */
[----:B------:R-:W1:Y:S01]  /*3c70*/  LDS.64 R38, [R61+0x280] ;  /* 0x000280003d267984 */ /* 0x000e620000000a00 */
[C---:B------:R-:W-:Y:S01]  /*3c80*/  FFMA R25, R37.reuse, R25, R24 ;  /* 0x0000001925197223 */ /* 0x040fe20000000018 */
[-C--:B------:R-:W-:Y:S02]  /*3c90*/  FFMA R20, R37, R26.reuse, R23 ;  /* 0x0000001a25147223 */ /* 0x080fe40000000017 */
[----:B------:R-:W-:Y:S01]  /*3ca0*/  LDS.64 R36, [R61+0x288] ;  /* 0x000288003d247984 */ /* 0x000fe20000000a00 */
[C---:B--2---:R-:W-:Y:S01]  /*3cb0*/  FFMA R26, R34.reuse, R26, R25 ;  /* 0x0000001a221a7223 */ /* 0x044fe20000000019 */
[----:B------:R-:W-:-:S02]  /*3cc0*/  FFMA R25, R34, R27, R20 ;  /* 0x0000001b22197223 */ /* 0x000fc40000000014 */
[----:B------:R-:W2:Y:S01]  /*3cd0*/  LDS.128 R20, [R62+0x40] ;  /* 0x000040003e147984 */ /* 0x000ea20000000c00 */
[----:B------:R-:W-:Y:S01]  /*3ce0*/  FFMA R35, R35, R27, R26 ;  /* 0x0000001b23237223 */ /* 0x000fe2000000001a */
[----:B---3--:R-:W-:-:S03]  /*3cf0*/  FFMA R40, R40, R16, R25 ;  /* 0x0000001028287223 */ /* 0x008fc60000000019 */
[----:B------:R-:W-:Y:S01]  /*3d00*/  FFMA R35, R16, R41, R35 ;  /* 0x0000002910237223 */ /* 0x000fe20000000023 */
[----:B------:R-:W-:Y:S01]  /*3d10*/  LDS.128 R24, [R62+0x50] ;  /* 0x000050003e187984 */ /* 0x000fe20000000c00 */
[----:B------:R-:W-:-:S04]  /*3d20*/  FFMA R41, R41, R17, R40 ;  /* 0x0000001129297223 */ /* 0x000fc80000000028 */
[CC--:B0-----:R-:W-:Y:S01]  /*3d30*/  FFMA R41, R42.reuse, R18.reuse, R41 ;  /* 0x000000122a297223 */ /* 0x0c1fe20000000029 */
[----:B------:R-:W-:Y:S02]  /*3d40*/  FFMA R16, R42, R17, R35 ;  /* 0x000000112a107223 */ /* 0x000fe40000000023 */
[----:B------:R-:W0:Y:S01]  /*3d50*/  LDS.64 R34, [R61+0x308] ;  /* 0x000308003d227984 */ /* 0x000e220000000a00 */
[-C--:B-1----:R-:W-:Y:S01]  /*3d60*/  FFMA R17, R38, R19.reuse, R41 ;  /* 0x0000001326117223 */ /* 0x082fe20000000029 */
[----:B------:R-:W-:Y:S02]  /*3d70*/  FFMA R16, R43, R18, R16 ;  /* 0x000000122b107223 */ /* 0x000fe40000000010 */
[----:B------:R-:W1:Y:S02]  /*3d80*/  LDS.64 R40, [R61+0x380] ;  /* 0x000380003d287984 */ /* 0x000e640000000a00 */
[----:B------:R-:W-:Y:S02]  /*3d90*/  FFMA R19, R39, R19, R16 ;  /* 0x0000001327137223 */ /* 0x000fe40000000010 */
[----:B------:R-:W-:Y:S01]  /*3da0*/  LDS.64 R42, [R61+0x408] ;  /* 0x000408003d2a7984 */ /* 0x000fe20000000a00 */
[----:B--2---:R-:W-:-:S03]  /*3db0*/  FFMA R16, R20, R39, R17 ;  /* 0x0000002714107223 */ /* 0x004fc60000000011 */
[----:B------:R-:W2:Y:S01]  /*3dc0*/  LDS.64 R38, [R61+0x388] ;  /* 0x000388003d267984 */ /* 0x000ea20000000a00 */
[C---:B------:R-:W-:Y:S01]  /*3dd0*/  FFMA R17, R36.reuse, R21, R16 ;  /* 0x0000001524117223 */ /* 0x040fe20000000010 */
[----:B------:R-:W-:-:S03]  /*3de0*/  FFMA R20, R36, R20, R19 ;  /* 0x0000001424147223 */ /* 0x000fc60000000013 */
[-C--:B------:R-:W-:Y:S01]  /*3df0*/  FFMA R44, R44, R22.reuse, R17 ;  /* 0x000000162c2c7223 */ /* 0x080fe20000000011 */
[----:B------:R-:W-:Y:S01]  /*3e00*/  FFMA R20, R37, R21, R20 ;  /* 0x0000001525147223 */ /* 0x000fe20000000014 */
[----:B------:R-:W-:Y:S04]  /*3e10*/  LDS.128 R16, [R62+0x60] ;  /* 0x000060003e107984 */ /* 0x000fe80000000c00 */
[----:B------:R-:W3:Y:S01]  /*3e20*/  LDS.64 R36, [R61+0x400] ;  /* 0x000400003d247984 */ /* 0x000ee20000000a00 */
[C---:B------:R-:W-:Y:S01]  /*3e30*/  FFMA R21, R45.reuse, R22, R20 ;  /* 0x000000162d157223 */ /* 0x040fe20000000014 */
[----:B------:R-:W-:-:S03]  /*3e40*/  FFMA R45, R45, R23, R44 ;  /* 0x000000172d2d7223 */ /* 0x000fc6000000002c */
[C---:B0-----:R-:W-:Y:S01]  /*3e50*/  FFMA R21, R34.reuse, R23, R21 ;  /* 0x0000001722157223 */ /* 0x041fe20000000015 */
[----:B------:R-:W-:-:S03]  /*3e60*/  FFMA R45, R34, R24, R45 ;  /* 0x00000018222d7223 */ /* 0x000fc6000000002d */
[----:B------:R-:W-:Y:S01]  /*3e70*/  FFMA R24, R24, R35, R21 ;  /* 0x0000002318187223 */ /* 0x000fe20000000015 */
[-C--:B-1----:R-:W-:Y:S01]  /*3e80*/  FFMA R45, R40, R25.reuse, R45 ;  /* 0x00000019282d7223 */ /* 0x082fe2000000002d */
[----:B------:R-:W0:Y:S02]  /*3e90*/  LDS.64 R34, [R61+0x480] ;  /* 0x000480003d227984 */ /* 0x000e240000000a00 */
[C---:B------:R-:W-:Y:S01]  /*3ea0*/  FFMA R25, R41.reuse, R25, R24 ;  /* 0x0000001929197223 */ /* 0x040fe20000000018 */
[-C--:B------:R-:W-:Y:S02]  /*3eb0*/  FFMA R20, R41, R26.reuse, R45 ;  /* 0x0000001a29147223 */ /* 0x080fe4000000002d */
[----:B------:R-:W-:Y:S01]  /*3ec0*/  LDS.64 R40, [R61+0x488] ;  /* 0x000488003d287984 */ /* 0x000fe20000000a00 */
[C---:B--2---:R-:W-:Y:S01]  /*3ed0*/  FFMA R26, R38.reuse, R26, R25 ;  /* 0x0000001a261a7223 */ /* 0x044fe20000000019 */
[-C--:B------:R-:W-:Y:S02]  /*3ee0*/  FFMA R25, R38, R27.reuse, R20 ;  /* 0x0000001b26197223 */ /* 0x080fe40000000014 */
[----:B------:R-:W1:Y:S01]  /*3ef0*/  LDS.128 R20, [R62+0x70] ;  /* 0x000070003e147984 */ /* 0x000e620000000c00 */
[----:B------:R-:W-:Y:S01]  /*3f00*/  FFMA R39, R39, R27, R26 ;  /* 0x0000001b27277223 */ /* 0x000fe2000000001a */
[----:B---3--:R-:W-:-:S03]  /*3f10*/  FFMA R36, R36, R16, R25 ;  /* 0x0000001024247223 */ /* 0x008fc60000000019 */
[----:B------:R-:W-:Y:S02]  /*3f20*/  FFMA R25, R16, R37, R39 ;  /* 0x0000002510197223 */ /* 0x000fe40000000027 */
[----:B------:R-:W2:Y:S01]  /*3f30*/  LDS.64 R38, [R61+0x500] ;  /* 0x000500003d267984 */ /* 0x000ea20000000a00 */
[-C--:B------:R-:W-:Y:S01]  /*3f40*/  FFMA R37, R37, R17.reuse, R36 ;  /* 0x0000001125257223 */ /* 0x080fe20000000024 */
[C---:B------:R-:W-:Y:S02]  /*3f50*/  FFMA R16, R42.reuse, R17, R25 ;  /* 0x000000112a107223 */ /* 0x040fe40000000019 */
[----:B------:R-:W-:Y:S01]  /*3f60*/  LDS.128 R24, [R62+0x80] ;  /* 0x000080003e187984 */ /* 0x000fe20000000c00 */
[----:B------:R-:W-:-:S03]  /*3f70*/  FFMA R17, R42, R18, R37 ;  /* 0x000000122a117223 */ /* 0x000fc60000000025 */
[----:B------:R-:W3:Y:S01]  /*3f80*/  LDS.64 R36, [R61+0x508] ;  /* 0x000508003d247984 */ /* 0x000ee20000000a00 */
[----:B------:R-:W-:-:S03]  /*3f90*/  FFMA R16, R43, R18, R16 ;  /* 0x000000122b107223 */ /* 0x000fc60000000010 */
[----:B------:R-:W4:Y:S01]  /*3fa0*/  LDS.64 R42, [R61+0x580] ;  /* 0x000580003d2a7984 */ /* 0x000f220000000a00 */
[-C--:B0-----:R-:W-:Y:S01]  /*3fb0*/  FFMA R17, R34, R19.reuse, R17 ;  /* 0x0000001322117223 */ /* 0x081fe20000000011 */
[----:B------:R-:W-:-:S03]  /*3fc0*/  FFMA R19, R35, R19, R16 ;  /* 0x0000001323137223 */ /* 0x000fc60000000010 */
[----:B-1----:R-:W-:Y:S02]  /*3fd0*/  FFMA R16, R20, R35, R17 ;  /* 0x0000002314107223 */ /* 0x002fe40000000011 */
[----:B------:R-:W0:Y:S01]  /*3fe0*/  LDS.64 R34, [R61+0x588] ;  /* 0x000588003d227984 */ /* 0x000e220000000a00 */
[C---:B------:R-:W-:Y:S01]  /*3ff0*/  FFMA R20, R40.reuse, R20, R19 ;  /* 0x0000001428147223 */ /* 0x040fe20000000013 */
[----:B------:R-:W-:-:S03]  /*4000*/  FFMA R17, R40, R21, R16 ;  /* 0x0000001528117223 */ /* 0x000fc60000000010 */
[----:B------:R-:W-:Y:S01]  /*4010*/  FFMA R20, R41, R21, R20 ;  /* 0x0000001529147223 */ /* 0x000fe20000000014 */
[----:B--2---:R-:W-:-:S03]  /*4020*/  FFMA R38, R38, R22, R17 ;  /* 0x0000001626267223 */ /* 0x004fc60000000011 */
[C---:B------:R-:W-:Y:S01]  /*4030*/  FFMA R21, R39.reuse, R22, R20 ;  /* 0x0000001627157223 */ /* 0x040fe20000000014 */
[----:B------:R-:W-:Y:S01]  /*4040*/  LDS.128 R16, [R62+0x90] ;  /* 0x000090003e107984 */ /* 0x000fe20000000c00 */
[----:B------:R-:W-:-:S03]  /*4050*/  FFMA R41, R39, R23, R38 ;  /* 0x0000001727297223 */ /* 0x000fc60000000026 */
[----:B------:R-:W1:Y:S01]  /*4060*/  LDS.64 R38, [R61+0x600] ;  /* 0x000600003d267984 */ /* 0x000e620000000a00 */
[C---:B---3--:R-:W-:Y:S01]  /*4070*/  FFMA R21, R36.reuse, R23, R21 ;  /* 0x0000001724157223 */ /* 0x048fe20000000015 */
[----:B------:R-:W-:Y:S02]  /*4080*/  FFMA R23, R36, R24, R41 ;  /* 0x0000001824177223 */ /* 0x000fe40000000029 */
[----:B------:R-:W2:Y:S01]  /*4090*/  LDS.64 R40, [R61+0x608] ;  /* 0x000608003d287984 */ /* 0x000ea20000000a00 */
[----:B------:R-:W-:Y:S01]  /*40a0*/  FFMA R24, R24, R37, R21 ;  /* 0x0000002518187223 */ /* 0x000fe20000000015 */
[-C--:B----4-:R-:W-:Y:S02]  /*40b0*/  FFMA R23, R42, R25.reuse, R23 ;  /* 0x000000192a177223 */ /* 0x090fe40000000017 */
[----:B------:R-:W3:Y:S01]  /*40c0*/  LDS.64 R36, [R61+0x680] ;  /* 0x000680003d247984 */ /* 0x000ee20000000a00 */
[C---:B------:R-:W-:Y:S01]  /*40d0*/  FFMA R25, R43.reuse, R25, R24 ;  /* 0x000000192b197223 */ /* 0x040fe20000000018 */
[----:B------:R-:W-:-:S02]  /*40e0*/  FFMA R20, R43, R26, R23 ;  /* 0x0000001a2b147223 */ /* 0x000fc40000000017 */
[----:B------:R-:W-:Y:S01]  /*40f0*/  LDS.64 R42, [R61+0x688] ;  /* 0x000688003d2a7984 */ /* 0x000fe20000000a00 */
[C---:B0-----:R-:W-:Y:S01]  /*4100*/  FFMA R26, R34.reuse, R26, R25 ;  /* 0x0000001a221a7223 */ /* 0x041fe20000000019 */
[-C--:B------:R-:W-:Y:S02]  /*4110*/  FFMA R25, R34, R27.reuse, R20 ;  /* 0x0000001b22197223 */ /* 0x080fe40000000014 */
[----:B------:R-:W0:Y:S01]  /*4120*/  LDS.128 R20, [R62+0xa0] ;  /* 0x0000a0003e147984 */ /* 0x000e220000000c00 */
[----:B------:R-:W-:-:S03]  /*4130*/  FFMA R27, R35, R27, R26 ;  /* 0x0000001b231b7223 */ /* 0x000fc6000000001a */
[----:B------:R-:W4:Y:S01]  /*4140*/  LDS.64 R34, [R61+0x700] ;  /* 0x000700003d227984 */ /* 0x000f220000000a00 */
[----:B-1----:R-:W-:Y:S01]  /*4150*/  FFMA R38, R38, R16, R25 ;  /* 0x0000001026267223 */ /* 0x002fe20000000019 */
[----:B------:R-:W-:-:S03]  /*4160*/  FFMA R27, R16, R39, R27 ;  /* 0x00000027101b7223 */ /* 0x000fc6000000001b */
[-C--:B------:R-:W-:Y:S01]  /*4170*/  FFMA R39, R39, R17.reuse, R38 ;  /* 0x0000001127277223 */ /* 0x080fe20000000026 */
[C---:B--2---:R-:W-:Y:S02]  /*4180*/  FFMA R16, R40.reuse, R17, R27 ;  /* 0x0000001128107223 */ /* 0x044fe4000000001b */
[----:B------:R-:W-:Y:S01]  /*4190*/  LDS.128 R24, [R62+0xb0] ;  /* 0x0000b0003e187984 */ /* 0x000fe20000000c00 */
[----:B------:R-:W-:-:S03]  /*41a0*/  FFMA R17, R40, R18, R39 ;  /* 0x0000001228117223 */ /* 0x000fc60000000027 */
[----:B------:R-:W1:Y:S01]  /*41b0*/  LDS.64 R38, [R61+0x708] ;  /* 0x000708003d267984 */ /* 0x000e620000000a00 */
[----:B------:R-:W-:Y:S01]  /*41c0*/  FFMA R16, R41, R18, R16 ;  /* 0x0000001229107223 */ /* 0x000fe20000000010 */
[-C--:B---3--:R-:W-:Y:S02]  /*41d0*/  FFMA R17, R36, R19.reuse, R17 ;  /* 0x0000001324117223 */ /* 0x088fe40000000011 */
[----:B------:R-:W-:Y:S01]  /*41e0*/  LDS.64 R40, [R61+0x800] ;  /* 0x000800003d287984 */ /* 0x000fe20000000a00 */
[----:B------:R-:W-:Y:S01]  /*41f0*/  FFMA R19, R37, R19, R16 ;  /* 0x0000001325137223 */ /* 0x000fe20000000010 */
[----:B0-----:R-:W-:Y:S02]  /*4200*/  FFMA R16, R20, R37, R17 ;  /* 0x0000002514107223 */ /* 0x001fe40000000011 */
[----:B------:R-:W0:Y:S01]  /*4210*/  LDS.64 R36, [R61+0x780] ;  /* 0x000780003d247984 */ /* 0x000e220000000a00 */
[C---:B------:R-:W-:Y:S01]  /*4220*/  FFMA R20, R42.reuse, R20, R19 ;  /* 0x000000142a147223 */ /* 0x040fe20000000013 */
[----:B------:R-:W-:-:S03]  /*4230*/  FFMA R17, R42, R21, R16 ;  /* 0x000000152a117223 */ /* 0x000fc60000000010 */
[----:B------:R-:W-:Y:S02]  /*4240*/  FFMA R16, R43, R21, R20 ;  /* 0x000000152b107223 */ /* 0x000fe40000000014 */
[----:B------:R-:W2:Y:S01]  /*4250*/  LDS.64 R20, [R61+0x788] ;  /* 0x000788003d147984 */ /* 0x000ea20000000a00 */
[-C--:B----4-:R-:W-:Y:S01]  /*4260*/  FFMA R34, R34, R22.reuse, R17 ;  /* 0x0000001622227223 */ /* 0x090fe20000000011 */
[C---:B------:R-:W-:Y:S02]  /*4270*/  FFMA R43, R35.reuse, R22, R16 ;  /* 0x00000016232b7223 */ /* 0x040fe40000000010 */
[----:B------:R-:W3:Y:S01]  /*4280*/  LDS.128 R16, [R62+0xc0] ;  /* 0x0000c0003e107984 */ /* 0x000ee20000000c00 */
[-C--:B------:R-:W-:Y:S01]  /*4290*/  FFMA R35, R35, R23.reuse, R34 ;  /* 0x0000001723237223 */ /* 0x080fe20000000022 */
[C---:B-1----:R-:W-:Y:S02]  /*42a0*/  FFMA R23, R38.reuse, R23, R43 ;  /* 0x0000001726177223 */ /* 0x042fe4000000002b */
[----:B------:R-:W1:Y:S01]  /*42b0*/  LDS.64 R42, [R61+0x808] ;  /* 0x000808003d2a7984 */ /* 0x000e620000000a00 */
[----:B------:R-:W-:-:S03]  /*42c0*/  FFMA R45, R38, R24, R35 ;  /* 0x00000018262d7223 */ /* 0x000fc60000000023 */
[----:B------:R-:W4:Y:S01]  /*42d0*/  LDS.64 R34, [R61+0x880] ;  /* 0x000880003d227984 */ /* 0x000f220000000a00 */
[----:B------:R-:W-:-:S03]  /*42e0*/  FFMA R24, R24, R39, R23 ;  /* 0x0000002718187223 */ /* 0x000fc60000000017 */
[----:B------:R-:W-:Y:S01]  /*42f0*/  LDS.64 R38, [R61+0x900] ;  /* 0x000900003d267984 */ /* 0x000fe20000000a00 */
[-C--:B0-----:R-:W-:Y:S01]  /*4300*/  FFMA R45, R36, R25.reuse, R45 ;  /* 0x00000019242d7223 */ /* 0x081fe2000000002d */
[----:B------:R-:W-:-:S03]  /*4310*/  FFMA R25, R37, R25, R24 ;  /* 0x0000001925197223 */ /* 0x000fc60000000018 */
[-C--:B------:R-:W-:Y:S02]  /*4320*/  FFMA R22, R37, R26.reuse, R45 ;  /* 0x0000001a25167223 */ /* 0x080fe4000000002d */
[----:B------:R-:W-:Y:S01]  /*4330*/  LDS.64 R36, [R61+0x888] ;  /* 0x000888003d247984 */ /* 0x000fe20000000a00 */
[C---:B--2---:R-:W-:Y:S01]  /*4340*/  FFMA R26, R20.reuse, R26, R25 ;  /* 0x0000001a141a7223 */ /* 0x044fe20000000019 */
[----:B------:R-:W-:-:S03]  /*4350*/  FFMA R23, R20, R27, R22 ;  /* 0x0000001b14177223 */ /* 0x000fc60000000016 */
[----:B------:R-:W-:Y:S01]  /*4360*/  FFMA R27, R21, R27, R26 ;  /* 0x0000001b151b7223 */ /* 0x000fe2000000001a */
[----:B---3--:R-:W-:Y:S02]  /*4370*/  FFMA R40, R40, R16, R23 ;  /* 0x0000001028287223 */ /* 0x008fe40000000017 */
[----:B------:R-:W0:Y:S01]  /*4380*/  LDS.128 R20, [R62+0xd0] ;  /* 0x0000d0003e147984 */ /* 0x000e220000000c00 */
[----:B------:R-:W-:Y:S01]  /*4390*/  FFMA R27, R16, R41, R27 ;  /* 0x00000029101b7223 */ /* 0x000fe2000000001b */
[----:B------:R-:W-:-:S03]  /*43a0*/  FFMA R41, R41, R17, R40 ;  /* 0x0000001129297223 */ /* 0x000fc60000000028 */
[C---:B-1----:R-:W-:Y:S01]  /*43b0*/  FFMA R24, R42.reuse, R17, R27 ;  /* 0x000000112a187223 */ /* 0x042fe2000000001b */
[-C--:B------:R-:W-:Y:S01]  /*43c0*/  FFMA R41, R42, R18.reuse, R41 ;  /* 0x000000122a297223 */ /* 0x080fe20000000029 */
[----:B------:R-:W1:Y:S02]  /*43d0*/  LDS.64 R16, [R61+0x908] ;  /* 0x000908003d107984 */ /* 0x000e640000000a00 */
[----:B------:R-:W-:Y:S02]  /*43e0*/  FFMA R18, R43, R18, R24 ;  /* 0x000000122b127223 */ /* 0x000fe40000000018 */
[----:B------:R-:W2:Y:S01]  /*43f0*/  LDS.128 R24, [R62+0xe0] ;  /* 0x0000e0003e187984 */ /* 0x000ea20000000c00 */
[----:B----4-:R-:W-:-:S03]  /*4400*/  FFMA R45, R34, R19, R41 ;  /* 0x00000013222d7223 */ /* 0x010fc60000000029 */
[----:B------:R-:W3:Y:S04]  /*4410*/  LDS.64 R40, [R61+0x980] ;  /* 0x000980003d287984 */ /* 0x000ee80000000a00 */
[----:B------:R-:W4:Y:S01]  /*4420*/  LDS.64 R42, [R61+0x988] ;  /* 0x000988003d2a7984 */ /* 0x000f220000000a00 */
[----:B------:R-:W-:Y:S01]  /*4430*/  FFMA R19, R35, R19, R18 ;  /* 0x0000001323137223 */ /* 0x000fe20000000012 */
[----:B------:R-:W-:Y:S01]  /*4440*/  UIADD3 UR12, UP0, UPT, UR12, 0x2d0, URZ ;  /* 0x000002d00c0c7890 */ /* 0x000fe2000ff1e0ff */
[----:B0-----:R-:W-:Y:S02]  /*4450*/  FFMA R18, R20, R35, R45 ;  /* 0x0000002314127223 */ /* 0x001fe4000000002d */
[C---:B------:R-:W-:Y:S02]  /*4460*/  FFMA R20, R36.reuse, R20, R19 ;  /* 0x0000001424147223 */ /* 0x040fe40000000013 */
[----:B------:R-:W-:-:S02]  /*4470*/  FFMA R19, R36, R21, R18 ;  /* 0x0000001524137223 */ /* 0x000fc40000000012 */
[----:B------:R-:W-:Y:S02]  /*4480*/  FFMA R20, R37, R21, R20 ;  /* 0x0000001525147223 */ /* 0x000fe40000000014 */
[-C--:B------:R-:W-:Y:S02]  /*4490*/  FFMA R38, R38, R22.reuse, R19 ;  /* 0x0000001626267223 */ /* 0x080fe40000000013 */
[C---:B------:R-:W-:Y:S01]  /*44a0*/  FFMA R19, R39.reuse, R22, R20 ;  /* 0x0000001627137223 */ /* 0x040fe20000000014 */
[----:B------:R-:W-:Y:S01]  /*44b0*/  UIADD3 UR4, UPT, UPT, UR4, 0x1, URZ ;  /* 0x0000000104047890 */ /* 0x000fe2000fffe0ff */
[-C--:B------:R-:W-:Y:S02]  /*44c0*/  FFMA R39, R39, R23.reuse, R38 ;  /* 0x0000001727277223 */ /* 0x080fe40000000026 */
[C---:B-1----:R-:W-:Y:S01]  /*44d0*/  FFMA R19, R16.reuse, R23, R19 ;  /* 0x0000001710137223 */ /* 0x042fe20000000013 */
[----:B------:R-:W-:Y:S01]  /*44e0*/  UIADD3.X UR13, UPT, UPT, URZ, UR13, URZ, UP0, !UPT ;  /* 0x0000000dff0d7290 */ /* 0x000fe200087fe4ff */
[----:B--2---:R-:W-:-:S02]  /*44f0*/  FFMA R39, R16, R24, R39 ;  /* 0x0000001810277223 */ /* 0x004fc40000000027 */
[----:B------:R-:W-:Y:S01]  /*4500*/  FFMA R24, R24, R17, R19 ;  /* 0x0000001118187223 */ /* 0x000fe20000000013 */
[----:B------:R-:W-:Y:S01]  /*4510*/  UISETP.NE.AND UP0, UPT, UR4, 0x8, UPT ;  /* 0x000000080400788c */ /* 0x000fe2000bf05270 */
[-C--:B---3--:R-:W-:Y:S02]  /*4520*/  FFMA R39, R40, R25.reuse, R39 ;  /* 0x0000001928277223 */ /* 0x088fe40000000027 */
[C---:B------:R-:W-:Y:S02]  /*4530*/  FFMA R25, R41.reuse, R25, R24 ;  /* 0x0000001929197223 */ /* 0x040fe40000000018 */
[-C--:B------:R-:W-:Y:S02]  /*4540*/  FFMA R16, R41, R26.reuse, R39 ;  /* 0x0000001a29107223 */ /* 0x080fe40000000027 */
[----:B----4-:R-:W-:Y:S01]  /*4550*/  FFMA R26, R42, R26, R25 ;  /* 0x0000001a2a1a7223 */ /* 0x010fe20000000019 */
[----:B------:R-:W-:Y:S01]  /*4560*/  UIADD3 UR7, UP1, UPT, UR7, 0xf500, URZ ;  /* 0x0000f50007077890 */ /* 0x000fe2000ff3e0ff */
[----:B------:R-:W-:Y:S01]  /*4570*/  IADD3 R48, PT, PT, R48, 0x3d40, RZ ;  /* 0x00003d4030307810 */ /* 0x000fe20007ffe0ff */
[-C--:B------:R-:W-:Y:S01]  /*4580*/  FFMA R25, R42, R27.reuse, R16 ;  /* 0x0000001b2a197223 */ /* 0x080fe20000000010 */
[----:B------:R-:W-:Y:S01]  /*4590*/  FFMA R43, R43, R27, R26 ;  /* 0x0000001b2b2b7223 */ /* 0x000fe2000000001a */
[----:B------:R-:W-:-:S02]  /*45a0*/  IADD3 R47, PT, PT, R47, 0x3d40, RZ ;  /* 0x00003d402f2f7810 */ /* 0x000fc40007ffe0ff */
[----:B------:R-:W-:Y:S02]  /*45b0*/  IADD3 R46, PT, PT, R46, 0x3d40, RZ ;  /* 0x00003d402e2e7810 */ /* 0x000fe40007ffe0ff */
[----:B------:R-:W-:Y:S02]  /*45c0*/  IADD3 R33, PT, PT, R33, 0x3d40, RZ ;  /* 0x00003d4021217810 */ /* 0x000fe40007ffe0ff */
[----:B------:R-:W-:Y:S02]  /*45d0*/  IADD3 R31, PT, PT, R31, 0x3d40, RZ ;  /* 0x00003d401f1f7810 */ /* 0x000fe40007ffe0ff */
[----:B------:R-:W-:Y:S02]  /*45e0*/  IADD3 R29, PT, PT, R29, 0x3d40, RZ ;  /* 0x00003d401d1d7810 */ /* 0x000fe40007ffe0ff */
[----:B------:R-:W-:Y:S02]  /*45f0*/  IADD3 R30, PT, PT, R30, 0x3d40, RZ ;  /* 0x00003d401e1e7810 */ /* 0x000fe40007ffe0ff */
[----:B------:R-:W-:Y:S01]  /*4600*/  IADD3 R32, PT, PT, R32, 0x3d40, RZ ;  /* 0x00003d4020207810 */ /* 0x000fe20007ffe0ff */
[----:B------:R-:W-:Y:S01]  /*4610*/  UIADD3.X UR8, UPT, UPT, URZ, UR8, URZ, UP1, !UPT ;  /* 0x00000008ff087290 */ /* 0x000fe20008ffe4ff */
[----:B------:R-:W-:Y:S11]  /*4620*/  BRA.U UP0, `(.L_x_24) ;  /* 0xffffffc900687547 */ /* 0x000ff6000b83ffff */
[----:B------:R-:W0:Y:S01]  /*4630*/  S2R R0, SR_TID.X ;  /* 0x0000000000007919 */ /* 0x000e220000002100 */
[----:B------:R-:W1:Y:S01]  /*4640*/  LDC.64 R2, c[0x0][0x390] ;  /* 0x0000e400ff027b82 */ /* 0x000e620000000a00 */
[----:B------:R-:W-:-:S05]  /*4650*/  LEA R15, R15, R28, 0x3 ;  /* 0x0000001c0f0f7211 */ /* 0x000fca00078e18ff */
[----:B------:R-:W-:-:S04]  /*4660*/  IMAD R58, R15, 0x310, R58 ;  /* 0x000003100f3a7824 */ /* 0x000fc800078e023a */
[----:B------:R-:W-:Y:S01]  /*4670*/  IMAD R58, R63, 0x1c, R58 ;  /* 0x0000001c3f3a7824 */ /* 0x000fe200078e023a */
[----:B0-----:R-:W-:-:S04]  /*4680*/  SHF.L.U32 R0, R0, 0x1, RZ ;  /* 0x0000000100007819 */ /* 0x001fc800000006ff */
[----:B------:R-:W-:-:S05]  /*4690*/  IADD3 R59, PT, PT, R0, R58, R59 ;  /* 0x0000003a003b7210 */ /* 0x000fca0007ffe03b */
[----:B-1----:R-:W-:-:S05]  /*46a0*/  IMAD.WIDE.U32 R2, R59, 0x4, R2 ;  /* 0x000000043b027825 */ /* 0x002fca00078e0002 */
[----:B------:R-:W-:Y:S04]  /*46b0*/  STG.E desc[UR10][R2.64], R25 ;  /* 0x0000001902007986 */ /* 0x000fe8000c10190a */
[----:B------:R-:W-:Y:S01]  /*46c0*/  STG.E desc[UR10][R2.64+0x4], R43 ;  /* 0x0000042b02007986 */ /* 0x000fe2000c10190a */
[----:B------:R-:W-:Y:S05]  /*46d0*/  EXIT ;  /* 0x000000000000794d */ /* 0x000fea0003800000 */
.L_x_25:
[----:B------:R-:W-:-:S00]  /*46e0*/  BRA `(.L_x_25) ;  /* 0xfffffffc00fc7947 */ /* 0x000fc0000383ffff */
[----:B------:R-:W-:-:S00]  /*46f0*/  NOP ;  /* 0x0000000000007918 */ /* 0x000fc00000000000 */
        /* <DEDUP_REMOVED lines=8> */
.L_x_26:


//--------------------- .nv.shared.default_function_kernel0 --------------------------
	.section	.nv.shared.default_function_kernel0,"aw",@nobits
	.sectionflags	@""
	.align	4
.nv.shared.default_function_kernel0:
	.zero		5504


//--------------------- .nv.shared.reserved.0     --------------------------
	.section	.nv.shared.reserved.0,"aw",@nobits
	.weak		__nv_reservedSMEM_offset_0_alias
	.size		__nv_reservedSMEM_offset_0_alias, 0, 64
	.other		__nv_reservedSMEM_offset_0_alias,@"STO_CUDA_RESERVED_SHARED STV_DEFAULT"
__nv_reservedSMEM_offset_0_alias:
	.zero		0
	.zero		64


//--------------------- .nv.constant0.default_function_kernel0 --------------------------
	.section	.nv.constant0.default_function_kernel0,"a",@progbits
	.sectionflags	@""
	.align	4
.nv.constant0.default_function_kernel0:
	.zero		920


//--------------------- SYMBOLS --------------------------

	.type		.nv.reservedSmem.offset0,@object
	.size		.nv.reservedSmem.offset0,0x4
	.type		.nv.reservedSmem.cap,@object
	.size		.nv.reservedSmem.cap,0x4
